//
// Generated by NVIDIA NVVM Compiler
//
// Compiler Build ID: CL-36424714
// Cuda compilation tools, release 13.0, V13.0.88
// Based on NVVM 20.0.0
//

.version 9.0
.target sm_100
.address_size 64

	// .globl	_Z25compute_sh_forward_kerneljjPK6float3PKfPf
.global .align 4 .f32 SH_C0 = 0f3E906EBB;
.global .align 4 .f32 SH_C1 = 0f3EFA2A1C;
.global .align 4 .b8 SH_C2[20] = {161, 216, 139, 63, 161, 216, 139, 191, 1, 123, 161, 62, 161, 216, 139, 191, 161, 216, 11, 63};
.global .align 4 .b8 SH_C3[28] = {25, 13, 23, 191, 199, 255, 56, 64, 232, 1, 234, 190, 248, 16, 191, 62, 232, 1, 234, 190, 199, 255, 184, 63, 25, 13, 23, 191};
.global .align 4 .b8 SH_C4[36] = {197, 54, 32, 64, 165, 147, 226, 191, 129, 56, 114, 63, 162, 70, 43, 191, 24, 166, 216, 61, 162, 70, 43, 191, 129, 56, 242, 62, 165, 147, 226, 191, 197, 54, 32, 63};

.visible .entry _Z25compute_sh_forward_kerneljjPK6float3PKfPf(
	.param .u32 _Z25compute_sh_forward_kerneljjPK6float3PKfPf_param_0,
	.param .u32 _Z25compute_sh_forward_kerneljjPK6float3PKfPf_param_1,
	.param .u64 .ptr .align 1 _Z25compute_sh_forward_kerneljjPK6float3PKfPf_param_2,
	.param .u64 .ptr .align 1 _Z25compute_sh_forward_kerneljjPK6float3PKfPf_param_3,
	.param .u64 .ptr .align 1 _Z25compute_sh_forward_kerneljjPK6float3PKfPf_param_4
)
{
	.reg .pred 	%p<13>;
	.reg .b32 	%r<31>;
	.reg .b32 	%f<424>;
	.reg .b64 	%rd<32>;

	ld.param.u32 	%r2, [_Z25compute_sh_forward_kerneljjPK6float3PKfPf_param_0];
	ld.param.u64 	%rd6, [_Z25compute_sh_forward_kerneljjPK6float3PKfPf_param_2];
	ld.param.u64 	%rd7, [_Z25compute_sh_forward_kerneljjPK6float3PKfPf_param_3];
	ld.param.u64 	%rd8, [_Z25compute_sh_forward_kerneljjPK6float3PKfPf_param_4];
	mov.u32 	%r3, %ctaid.x;
	mov.u32 	%r4, %ctaid.y;
	mov.u32 	%r5, %ctaid.z;
	mov.u32 	%r6, %nctaid.x;
	mov.u32 	%r7, %nctaid.y;
	mul.lo.s32 	%r8, %r5, %r7;
	cvt.u64.u32 	%rd9, %r8;
	cvt.u64.u32 	%rd10, %r6;
	cvt.u64.u32 	%rd11, %r4;
	cvt.u64.u32 	%rd12, %r3;
	add.s64 	%rd13, %rd9, %rd11;
	mad.lo.s64 	%rd14, %rd13, %rd10, %rd12;
	mov.u32 	%r9, %ntid.x;
	mov.u32 	%r10, %ntid.y;
	mul.lo.s32 	%r11, %r9, %r10;
	mov.u32 	%r12, %ntid.z;
	mul.lo.s32 	%r13, %r11, %r12;
	cvt.u64.u32 	%rd15, %r13;
	mov.u32 	%r14, %tid.x;
	mov.u32 	%r15, %tid.y;
	mov.u32 	%r16, %tid.z;
	mad.lo.s32 	%r17, %r16, %r10, %r15;
	mad.lo.s32 	%r18, %r17, %r9, %r14;
	cvt.u64.u32 	%rd16, %r18;
	mad.lo.s64 	%rd1, %rd14, %rd15, %rd16;
	cvt.u32.u64 	%r19, %rd1;
	setp.le.u32 	%p1, %r2, %r19;
	@%p1 bra 	$L__BB0_20;
	ld.param.u32 	%r20, [_Z25compute_sh_forward_kerneljjPK6float3PKfPf_param_1];
	mov.b64 	%rd31, 3;
	setp.gt.s32 	%p2, %r20, 1;
	@%p2 bra 	$L__BB0_5;
	ld.param.u32 	%r23, [_Z25compute_sh_forward_kerneljjPK6float3PKfPf_param_1];
	setp.eq.s32 	%p5, %r23, 0;
	@%p5 bra 	$L__BB0_9;
	ld.param.u32 	%r24, [_Z25compute_sh_forward_kerneljjPK6float3PKfPf_param_1];
	setp.eq.s32 	%p6, %r24, 1;
	@%p6 bra 	$L__BB0_4;
	bra.uni 	$L__BB0_8;
$L__BB0_4:
	mov.b64 	%rd31, 12;
	bra.uni 	$L__BB0_9;
$L__BB0_5:
	ld.param.u32 	%r21, [_Z25compute_sh_forward_kerneljjPK6float3PKfPf_param_1];
	setp.eq.s32 	%p3, %r21, 2;
	@%p3 bra 	$L__BB0_21;
	ld.param.u32 	%r22, [_Z25compute_sh_forward_kerneljjPK6float3PKfPf_param_1];
	setp.eq.s32 	%p4, %r22, 3;
	@%p4 bra 	$L__BB0_7;
	bra.uni 	$L__BB0_8;
$L__BB0_7:
	mov.b64 	%rd31, 48;
	bra.uni 	$L__BB0_9;
$L__BB0_8:
	mov.b64 	%rd31, 75;
$L__BB0_9:
	ld.param.u32 	%r25, [_Z25compute_sh_forward_kerneljjPK6float3PKfPf_param_1];
	mul.lo.s64 	%rd22, %rd31, %rd1;
	and.b64  	%rd23, %rd1, 4294967295;
	cvta.to.global.u64 	%rd24, %rd6;
	mad.lo.s64 	%rd3, %rd23, 12, %rd24;
	cvta.to.global.u64 	%rd25, %rd7;
	shl.b64 	%rd26, %rd22, 2;
	and.b64  	%rd27, %rd26, 17179869180;
	add.s64 	%rd4, %rd25, %rd27;
	cvta.to.global.u64 	%rd28, %rd8;
	mul.lo.s64 	%rd29, %rd1, 12;
	and.b64  	%rd30, %rd29, 17179869180;
	add.s64 	%rd5, %rd28, %rd30;
	ld.global.f32 	%f26, [%rd4];
	mul.f32 	%f1, %f26, 0f3E906EBB;
	st.global.f32 	[%rd5], %f1;
	ld.global.f32 	%f27, [%rd4+4];
	mul.f32 	%f2, %f27, 0f3E906EBB;
	st.global.f32 	[%rd5+4], %f2;
	ld.global.f32 	%f28, [%rd4+8];
	mul.f32 	%f3, %f28, 0f3E906EBB;
	st.global.f32 	[%rd5+8], %f3;
	setp.eq.s32 	%p7, %r25, 0;
	@%p7 bra 	$L__BB0_20;
	ld.param.u32 	%r26, [_Z25compute_sh_forward_kerneljjPK6float3PKfPf_param_1];
	ld.global.f32 	%f29, [%rd3];
	ld.global.f32 	%f30, [%rd3+4];
	mul.f32 	%f31, %f30, %f30;
	fma.rn.f32 	%f32, %f29, %f29, %f31;
	ld.global.f32 	%f33, [%rd3+8];
	fma.rn.f32 	%f34, %f33, %f33, %f32;
	sqrt.rn.f32 	%f35, %f34;
	div.rn.f32 	%f4, %f29, %f35;
	div.rn.f32 	%f5, %f30, %f35;
	div.rn.f32 	%f6, %f33, %f35;
	mul.f32 	%f36, %f4, %f4;
	mul.f32 	%f37, %f4, %f5;
	mul.f32 	%f38, %f4, %f6;
	mul.f32 	%f39, %f5, %f5;
	mul.f32 	%f40, %f5, %f6;
	mul.f32 	%f41, %f6, %f6;
	setp.ne.s32 	%p8, %r26, 1;
	add.f32 	%f42, %f41, %f41;
	sub.f32 	%f43, %f42, %f36;
	sub.f32 	%f44, %f43, %f39;
	mul.f32 	%f7, %f44, 0f3EA17B01;
	sub.f32 	%f45, %f36, %f39;
	mul.f32 	%f8, %f45, 0f3F0BD8A1;
	mul.f32 	%f46, %f36, 0f40400000;
	sub.f32 	%f47, %f46, %f39;
	mul.f32 	%f48, %f5, 0f3EEA01E8;
	mul.f32 	%f49, %f41, 0f40800000;
	sub.f32 	%f50, %f49, %f36;
	sub.f32 	%f51, %f50, %f39;
	mul.f32 	%f9, %f48, %f51;
	mul.f32 	%f52, %f6, 0f3EBF10F8;
	sub.f32 	%f53, %f42, %f46;
	mul.f32 	%f54, %f39, 0f40400000;
	sub.f32 	%f55, %f53, %f54;
	mul.f32 	%f10, %f52, %f55;
	mul.f32 	%f56, %f4, 0f3EEA01E8;
	mul.f32 	%f11, %f56, %f51;
	sub.f32 	%f57, %f36, %f54;
	mul.f32 	%f58, %f37, 0f402036C5;
	mul.f32 	%f12, %f58, %f45;
	mul.f32 	%f59, %f40, 0f3FE293A5;
	mul.f32 	%f13, %f47, %f59;
	mul.f32 	%f60, %f37, 0f3F723881;
	fma.rn.f32 	%f61, %f41, 0f40E00000, 0fBF800000;
	mul.f32 	%f14, %f60, %f61;
	mul.f32 	%f62, %f40, 0f3F2B46A2;
	fma.rn.f32 	%f63, %f41, 0f40E00000, 0fC0400000;
	mul.f32 	%f15, %f62, %f63;
	fma.rn.f32 	%f64, %f41, 0f420C0000, 0fC1F00000;
	fma.rn.f32 	%f65, %f41, %f64, 0f40400000;
	mul.f32 	%f16, %f65, 0f3DD8A618;
	mul.f32 	%f66, %f38, 0f3F2B46A2;
	mul.f32 	%f17, %f66, %f63;
	mul.f32 	%f67, %f45, 0f3EF23881;
	mul.f32 	%f18, %f67, %f61;
	mul.f32 	%f68, %f38, 0f3FE293A5;
	mul.f32 	%f19, %f68, %f57;
	mul.f32 	%f69, %f36, %f57;
	mul.f32 	%f70, %f39, %f47;
	sub.f32 	%f71, %f69, %f70;
	mul.f32 	%f20, %f71, 0f3F2036C5;
	@%p8 bra 	$L__BB0_12;
	ld.global.f32 	%f397, [%rd4+12];
	ld.global.f32 	%f398, [%rd4+24];
	mul.f32 	%f399, %f6, %f398;
	mul.f32 	%f400, %f5, %f397;
	sub.f32 	%f401, %f399, %f400;
	ld.global.f32 	%f402, [%rd4+36];
	mul.f32 	%f403, %f4, %f402;
	sub.f32 	%f404, %f401, %f403;
	fma.rn.f32 	%f405, %f404, 0f3EFA2A1C, %f1;
	st.global.f32 	[%rd5], %f405;
	ld.global.f32 	%f406, [%rd4+16];
	ld.global.f32 	%f407, [%rd4+28];
	mul.f32 	%f408, %f6, %f407;
	mul.f32 	%f409, %f5, %f406;
	sub.f32 	%f410, %f408, %f409;
	ld.global.f32 	%f411, [%rd4+40];
	mul.f32 	%f412, %f4, %f411;
	sub.f32 	%f413, %f410, %f412;
	fma.rn.f32 	%f414, %f413, 0f3EFA2A1C, %f2;
	st.global.f32 	[%rd5+4], %f414;
	ld.global.f32 	%f415, [%rd4+20];
	ld.global.f32 	%f416, [%rd4+32];
	mul.f32 	%f417, %f6, %f416;
	mul.f32 	%f418, %f5, %f415;
	sub.f32 	%f419, %f417, %f418;
	ld.global.f32 	%f420, [%rd4+44];
	mul.f32 	%f421, %f4, %f420;
	sub.f32 	%f422, %f419, %f421;
	fma.rn.f32 	%f423, %f422, 0f3EFA2A1C, %f3;
	st.global.f32 	[%rd5+8], %f423;
	bra.uni 	$L__BB0_20;
$L__BB0_12:
	ld.param.u32 	%r27, [_Z25compute_sh_forward_kerneljjPK6float3PKfPf_param_1];
	setp.gt.u32 	%p9, %r27, 2;
	@%p9 bra 	$L__BB0_14;
	ld.global.f32 	%f325, [%rd4+12];
	ld.global.f32 	%f326, [%rd4+24];
	mul.f32 	%f327, %f6, %f326;
	mul.f32 	%f328, %f5, %f325;
	sub.f32 	%f329, %f327, %f328;
	ld.global.f32 	%f330, [%rd4+36];
	mul.f32 	%f331, %f4, %f330;
	sub.f32 	%f332, %f329, %f331;
	fma.rn.f32 	%f333, %f332, 0f3EFA2A1C, %f1;
	st.global.f32 	[%rd5], %f333;
	ld.global.f32 	%f334, [%rd4+48];
	mul.f32 	%f336, %f37, 0f3F8BD8A1;
	mul.f32 	%f337, %f336, %f334;
	ld.global.f32 	%f338, [%rd4+60];
	mul.f32 	%f340, %f40, 0f3F8BD8A1;
	mul.f32 	%f341, %f340, %f338;
	sub.f32 	%f342, %f337, %f341;
	ld.global.f32 	%f343, [%rd4+72];
	fma.rn.f32 	%f344, %f7, %f343, %f342;
	ld.global.f32 	%f345, [%rd4+84];
	mul.f32 	%f347, %f38, 0f3F8BD8A1;
	mul.f32 	%f348, %f347, %f345;
	sub.f32 	%f349, %f344, %f348;
	ld.global.f32 	%f350, [%rd4+96];
	fma.rn.f32 	%f351, %f8, %f350, %f349;
	add.f32 	%f352, %f333, %f351;
	st.global.f32 	[%rd5], %f352;
	ld.global.f32 	%f353, [%rd4+16];
	ld.global.f32 	%f354, [%rd4+28];
	mul.f32 	%f355, %f6, %f354;
	mul.f32 	%f356, %f5, %f353;
	sub.f32 	%f357, %f355, %f356;
	ld.global.f32 	%f358, [%rd4+40];
	mul.f32 	%f359, %f4, %f358;
	sub.f32 	%f360, %f357, %f359;
	fma.rn.f32 	%f361, %f360, 0f3EFA2A1C, %f2;
	st.global.f32 	[%rd5+4], %f361;
	ld.global.f32 	%f362, [%rd4+52];
	mul.f32 	%f363, %f336, %f362;
	ld.global.f32 	%f364, [%rd4+64];
	mul.f32 	%f365, %f340, %f364;
	sub.f32 	%f366, %f363, %f365;
	ld.global.f32 	%f367, [%rd4+76];
	fma.rn.f32 	%f368, %f7, %f367, %f366;
	ld.global.f32 	%f369, [%rd4+88];
	mul.f32 	%f370, %f347, %f369;
	sub.f32 	%f371, %f368, %f370;
	ld.global.f32 	%f372, [%rd4+100];
	fma.rn.f32 	%f373, %f8, %f372, %f371;
	add.f32 	%f374, %f361, %f373;
	st.global.f32 	[%rd5+4], %f374;
	ld.global.f32 	%f375, [%rd4+20];
	ld.global.f32 	%f376, [%rd4+32];
	mul.f32 	%f377, %f6, %f376;
	mul.f32 	%f378, %f5, %f375;
	sub.f32 	%f379, %f377, %f378;
	ld.global.f32 	%f380, [%rd4+44];
	mul.f32 	%f381, %f4, %f380;
	sub.f32 	%f382, %f379, %f381;
	fma.rn.f32 	%f383, %f382, 0f3EFA2A1C, %f3;
	st.global.f32 	[%rd5+8], %f383;
	ld.global.f32 	%f384, [%rd4+56];
	mul.f32 	%f385, %f336, %f384;
	ld.global.f32 	%f386, [%rd4+68];
	mul.f32 	%f387, %f340, %f386;
	sub.f32 	%f388, %f385, %f387;
	ld.global.f32 	%f389, [%rd4+80];
	fma.rn.f32 	%f390, %f7, %f389, %f388;
	ld.global.f32 	%f391, [%rd4+92];
	mul.f32 	%f392, %f347, %f391;
	sub.f32 	%f393, %f390, %f392;
	ld.global.f32 	%f394, [%rd4+104];
	fma.rn.f32 	%f395, %f8, %f394, %f393;
	add.f32 	%f396, %f383, %f395;
	st.global.f32 	[%rd5+8], %f396;
	bra.uni 	$L__BB0_20;
$L__BB0_14:
	ld.param.u32 	%r28, [_Z25compute_sh_forward_kerneljjPK6float3PKfPf_param_1];
	setp.eq.s32 	%p10, %r28, 3;
	ld.global.f32 	%f72, [%rd4+12];
	ld.global.f32 	%f73, [%rd4+24];
	mul.f32 	%f74, %f6, %f73;
	mul.f32 	%f75, %f5, %f72;
	sub.f32 	%f76, %f74, %f75;
	ld.global.f32 	%f77, [%rd4+36];
	mul.f32 	%f78, %f4, %f77;
	sub.f32 	%f79, %f76, %f78;
	fma.rn.f32 	%f80, %f79, 0f3EFA2A1C, %f1;
	st.global.f32 	[%rd5], %f80;
	ld.global.f32 	%f81, [%rd4+48];
	mul.f32 	%f83, %f37, 0f3F8BD8A1;
	mul.f32 	%f84, %f83, %f81;
	ld.global.f32 	%f85, [%rd4+60];
	mul.f32 	%f86, %f5, %f6;
	mul.f32 	%f87, %f86, 0f3F8BD8A1;
	mul.f32 	%f88, %f87, %f85;
	sub.f32 	%f89, %f84, %f88;
	ld.global.f32 	%f90, [%rd4+72];
	fma.rn.f32 	%f91, %f7, %f90, %f89;
	ld.global.f32 	%f92, [%rd4+84];
	mul.f32 	%f93, %f4, %f6;
	mul.f32 	%f94, %f93, 0f3F8BD8A1;
	mul.f32 	%f95, %f94, %f92;
	sub.f32 	%f96, %f91, %f95;
	ld.global.f32 	%f97, [%rd4+96];
	mul.f32 	%f98, %f4, %f4;
	mul.f32 	%f99, %f5, %f5;
	sub.f32 	%f100, %f98, %f99;
	mul.f32 	%f101, %f100, 0f3F0BD8A1;
	fma.rn.f32 	%f102, %f101, %f97, %f96;
	add.f32 	%f103, %f80, %f102;
	st.global.f32 	[%rd5], %f103;
	ld.global.f32 	%f104, [%rd4+108];
	mul.f32 	%f105, %f5, 0f3F170D19;
	mul.f32 	%f106, %f98, 0f40400000;
	sub.f32 	%f107, %f106, %f99;
	mul.f32 	%f108, %f105, %f107;
	mul.f32 	%f109, %f108, %f104;
	ld.global.f32 	%f110, [%rd4+120];
	mul.f32 	%f111, %f37, 0f4038FFC7;
	mul.f32 	%f112, %f6, %f111;
	mul.f32 	%f113, %f112, %f110;
	sub.f32 	%f114, %f113, %f109;
	ld.global.f32 	%f115, [%rd4+132];
	mul.f32 	%f116, %f9, %f115;
	sub.f32 	%f117, %f114, %f116;
	ld.global.f32 	%f118, [%rd4+144];
	fma.rn.f32 	%f119, %f10, %f118, %f117;
	ld.global.f32 	%f120, [%rd4+156];
	mul.f32 	%f121, %f11, %f120;
	sub.f32 	%f122, %f119, %f121;
	ld.global.f32 	%f123, [%rd4+168];
	mul.f32 	%f124, %f6, 0f3FB8FFC7;
	mul.f32 	%f125, %f124, %f100;
	fma.rn.f32 	%f126, %f125, %f123, %f122;
	ld.global.f32 	%f127, [%rd4+180];
	mul.f32 	%f128, %f4, 0f3F170D19;
	mul.f32 	%f129, %f99, 0f40400000;
	sub.f32 	%f130, %f98, %f129;
	mul.f32 	%f131, %f128, %f130;
	mul.f32 	%f132, %f131, %f127;
	sub.f32 	%f133, %f126, %f132;
	add.f32 	%f21, %f103, %f133;
	st.global.f32 	[%rd5], %f21;
	@%p10 bra 	$L__BB0_16;
	ld.global.f32 	%f134, [%rd4+192];
	mul.f32 	%f135, %f12, %f134;
	ld.global.f32 	%f136, [%rd4+204];
	mul.f32 	%f137, %f13, %f136;
	sub.f32 	%f138, %f135, %f137;
	ld.global.f32 	%f139, [%rd4+216];
	fma.rn.f32 	%f140, %f14, %f139, %f138;
	ld.global.f32 	%f141, [%rd4+228];
	mul.f32 	%f142, %f15, %f141;
	sub.f32 	%f143, %f140, %f142;
	ld.global.f32 	%f144, [%rd4+240];
	fma.rn.f32 	%f145, %f16, %f144, %f143;
	ld.global.f32 	%f146, [%rd4+252];
	mul.f32 	%f147, %f17, %f146;
	sub.f32 	%f148, %f145, %f147;
	ld.global.f32 	%f149, [%rd4+264];
	fma.rn.f32 	%f150, %f18, %f149, %f148;
	ld.global.f32 	%f151, [%rd4+276];
	mul.f32 	%f152, %f19, %f151;
	sub.f32 	%f153, %f150, %f152;
	ld.global.f32 	%f154, [%rd4+288];
	fma.rn.f32 	%f155, %f20, %f154, %f153;
	add.f32 	%f156, %f21, %f155;
	st.global.f32 	[%rd5], %f156;
$L__BB0_16:
	ld.param.u32 	%r29, [_Z25compute_sh_forward_kerneljjPK6float3PKfPf_param_1];
	setp.eq.s32 	%p11, %r29, 3;
	ld.global.f32 	%f157, [%rd4+16];
	ld.global.f32 	%f158, [%rd4+28];
	mul.f32 	%f159, %f6, %f158;
	mul.f32 	%f160, %f5, %f157;
	sub.f32 	%f161, %f159, %f160;
	ld.global.f32 	%f162, [%rd4+40];
	mul.f32 	%f163, %f4, %f162;
	sub.f32 	%f164, %f161, %f163;
	fma.rn.f32 	%f165, %f164, 0f3EFA2A1C, %f2;
	st.global.f32 	[%rd5+4], %f165;
	ld.global.f32 	%f166, [%rd4+52];
	mul.f32 	%f169, %f83, %f166;
	ld.global.f32 	%f170, [%rd4+64];
	mul.f32 	%f171, %f5, %f6;
	mul.f32 	%f172, %f171, 0f3F8BD8A1;
	mul.f32 	%f173, %f172, %f170;
	sub.f32 	%f174, %f169, %f173;
	ld.global.f32 	%f175, [%rd4+76];
	fma.rn.f32 	%f176, %f7, %f175, %f174;
	ld.global.f32 	%f177, [%rd4+88];
	mul.f32 	%f178, %f4, %f6;
	mul.f32 	%f179, %f178, 0f3F8BD8A1;
	mul.f32 	%f180, %f179, %f177;
	sub.f32 	%f181, %f176, %f180;
	ld.global.f32 	%f182, [%rd4+100];
	mul.f32 	%f183, %f4, %f4;
	mul.f32 	%f184, %f5, %f5;
	sub.f32 	%f185, %f183, %f184;
	mul.f32 	%f186, %f185, 0f3F0BD8A1;
	fma.rn.f32 	%f187, %f186, %f182, %f181;
	add.f32 	%f188, %f165, %f187;
	st.global.f32 	[%rd5+4], %f188;
	ld.global.f32 	%f189, [%rd4+112];
	mul.f32 	%f190, %f5, 0f3F170D19;
	mul.f32 	%f191, %f183, 0f40400000;
	sub.f32 	%f192, %f191, %f184;
	mul.f32 	%f22, %f190, %f192;
	mul.f32 	%f193, %f22, %f189;
	ld.global.f32 	%f194, [%rd4+124];
	mul.f32 	%f195, %f37, 0f4038FFC7;
	mul.f32 	%f196, %f6, %f195;
	mul.f32 	%f197, %f196, %f194;
	sub.f32 	%f198, %f197, %f193;
	ld.global.f32 	%f199, [%rd4+136];
	mul.f32 	%f200, %f9, %f199;
	sub.f32 	%f201, %f198, %f200;
	ld.global.f32 	%f202, [%rd4+148];
	fma.rn.f32 	%f203, %f10, %f202, %f201;
	ld.global.f32 	%f204, [%rd4+160];
	mul.f32 	%f205, %f4, 0f3EEA01E8;
	mul.f32 	%f206, %f6, %f6;
	mul.f32 	%f207, %f206, 0f40800000;
	sub.f32 	%f208, %f207, %f183;
	sub.f32 	%f209, %f208, %f184;
	mul.f32 	%f23, %f205, %f209;
	mul.f32 	%f210, %f23, %f204;
	sub.f32 	%f211, %f203, %f210;
	ld.global.f32 	%f212, [%rd4+172];
	mul.f32 	%f213, %f6, 0f3FB8FFC7;
	mul.f32 	%f214, %f213, %f185;
	fma.rn.f32 	%f215, %f214, %f212, %f211;
	ld.global.f32 	%f216, [%rd4+184];
	mul.f32 	%f217, %f4, 0f3F170D19;
	mul.f32 	%f218, %f184, 0f40400000;
	sub.f32 	%f219, %f183, %f218;
	mul.f32 	%f220, %f217, %f219;
	mul.f32 	%f221, %f220, %f216;
	sub.f32 	%f222, %f215, %f221;
	add.f32 	%f24, %f188, %f222;
	st.global.f32 	[%rd5+4], %f24;
	@%p11 bra 	$L__BB0_18;
	ld.global.f32 	%f223, [%rd4+196];
	mul.f32 	%f224, %f12, %f223;
	ld.global.f32 	%f225, [%rd4+208];
	mul.f32 	%f226, %f13, %f225;
	sub.f32 	%f227, %f224, %f226;
	ld.global.f32 	%f228, [%rd4+220];
	fma.rn.f32 	%f229, %f14, %f228, %f227;
	ld.global.f32 	%f230, [%rd4+232];
	mul.f32 	%f231, %f15, %f230;
	sub.f32 	%f232, %f229, %f231;
	ld.global.f32 	%f233, [%rd4+244];
	fma.rn.f32 	%f234, %f16, %f233, %f232;
	ld.global.f32 	%f235, [%rd4+256];
	mul.f32 	%f236, %f17, %f235;
	sub.f32 	%f237, %f234, %f236;
	ld.global.f32 	%f238, [%rd4+268];
	fma.rn.f32 	%f239, %f18, %f238, %f237;
	ld.global.f32 	%f240, [%rd4+280];
	mul.f32 	%f241, %f19, %f240;
	sub.f32 	%f242, %f239, %f241;
	ld.global.f32 	%f243, [%rd4+292];
	fma.rn.f32 	%f244, %f20, %f243, %f242;
	add.f32 	%f245, %f24, %f244;
	st.global.f32 	[%rd5+4], %f245;
$L__BB0_18:
	ld.param.u32 	%r30, [_Z25compute_sh_forward_kerneljjPK6float3PKfPf_param_1];
	setp.eq.s32 	%p12, %r30, 3;
	ld.global.f32 	%f246, [%rd4+20];
	ld.global.f32 	%f247, [%rd4+32];
	mul.f32 	%f248, %f6, %f247;
	mul.f32 	%f249, %f5, %f246;
	sub.f32 	%f250, %f248, %f249;
	ld.global.f32 	%f251, [%rd4+44];
	mul.f32 	%f252, %f4, %f251;
	sub.f32 	%f253, %f250, %f252;
	fma.rn.f32 	%f254, %f253, 0f3EFA2A1C, %f3;
	st.global.f32 	[%rd5+8], %f254;
	ld.global.f32 	%f255, [%rd4+56];
	mul.f32 	%f257, %f37, 0f3F8BD8A1;
	mul.f32 	%f258, %f257, %f255;
	ld.global.f32 	%f259, [%rd4+68];
	mul.f32 	%f262, %f172, %f259;
	sub.f32 	%f263, %f258, %f262;
	ld.global.f32 	%f264, [%rd4+80];
	fma.rn.f32 	%f265, %f7, %f264, %f263;
	ld.global.f32 	%f266, [%rd4+92];
	mul.f32 	%f269, %f179, %f266;
	sub.f32 	%f270, %f265, %f269;
	ld.global.f32 	%f271, [%rd4+104];
	sub.f32 	%f274, %f183, %f184;
	mul.f32 	%f275, %f274, 0f3F0BD8A1;
	fma.rn.f32 	%f276, %f275, %f271, %f270;
	add.f32 	%f277, %f254, %f276;
	st.global.f32 	[%rd5+8], %f277;
	ld.global.f32 	%f278, [%rd4+116];
	mul.f32 	%f279, %f22, %f278;
	ld.global.f32 	%f280, [%rd4+128];
	mul.f32 	%f281, %f37, 0f4038FFC7;
	mul.f32 	%f282, %f6, %f281;
	mul.f32 	%f283, %f282, %f280;
	sub.f32 	%f284, %f283, %f279;
	ld.global.f32 	%f285, [%rd4+140];
	mul.f32 	%f286, %f9, %f285;
	sub.f32 	%f287, %f284, %f286;
	ld.global.f32 	%f288, [%rd4+152];
	fma.rn.f32 	%f289, %f10, %f288, %f287;
	ld.global.f32 	%f290, [%rd4+164];
	mul.f32 	%f291, %f23, %f290;
	sub.f32 	%f292, %f289, %f291;
	ld.global.f32 	%f293, [%rd4+176];
	mul.f32 	%f294, %f6, 0f3FB8FFC7;
	mul.f32 	%f295, %f294, %f274;
	fma.rn.f32 	%f296, %f295, %f293, %f292;
	ld.global.f32 	%f297, [%rd4+188];
	mul.f32 	%f298, %f4, 0fBF170D19;
	fma.rn.f32 	%f299, %f184, 0fC0400000, %f183;
	mul.f32 	%f300, %f298, %f299;
	fma.rn.f32 	%f301, %f300, %f297, %f296;
	add.f32 	%f25, %f277, %f301;
	st.global.f32 	[%rd5+8], %f25;
	@%p12 bra 	$L__BB0_20;
	ld.global.f32 	%f302, [%rd4+200];
	mul.f32 	%f303, %f12, %f302;
	ld.global.f32 	%f304, [%rd4+212];
	mul.f32 	%f305, %f13, %f304;
	sub.f32 	%f306, %f303, %f305;
	ld.global.f32 	%f307, [%rd4+224];
	fma.rn.f32 	%f308, %f14, %f307, %f306;
	ld.global.f32 	%f309, [%rd4+236];
	mul.f32 	%f310, %f15, %f309;
	sub.f32 	%f311, %f308, %f310;
	ld.global.f32 	%f312, [%rd4+248];
	fma.rn.f32 	%f313, %f16, %f312, %f311;
	ld.global.f32 	%f314, [%rd4+260];
	mul.f32 	%f315, %f17, %f314;
	sub.f32 	%f316, %f313, %f315;
	ld.global.f32 	%f317, [%rd4+272];
	fma.rn.f32 	%f318, %f18, %f317, %f316;
	ld.global.f32 	%f319, [%rd4+284];
	mul.f32 	%f320, %f19, %f319;
	sub.f32 	%f321, %f318, %f320;
	ld.global.f32 	%f322, [%rd4+296];
	fma.rn.f32 	%f323, %f20, %f322, %f321;
	add.f32 	%f324, %f25, %f323;
	st.global.f32 	[%rd5+8], %f324;
$L__BB0_20:
	ret;
$L__BB0_21:
	mov.b64 	%rd31, 27;
	bra.uni 	$L__BB0_9;

}
	// .globl	_Z26compute_sh_backward_kerneljjPK6float3PKfPf
.visible .entry _Z26compute_sh_backward_kerneljjPK6float3PKfPf(
	.param .u32 _Z26compute_sh_backward_kerneljjPK6float3PKfPf_param_0,
	.param .u32 _Z26compute_sh_backward_kerneljjPK6float3PKfPf_param_1,
	.param .u64 .ptr .align 1 _Z26compute_sh_backward_kerneljjPK6float3PKfPf_param_2,
	.param .u64 .ptr .align 1 _Z26compute_sh_backward_kerneljjPK6float3PKfPf_param_3,
	.param .u64 .ptr .align 1 _Z26compute_sh_backward_kerneljjPK6float3PKfPf_param_4
)
{
	.reg .pred 	%p<11>;
	.reg .b32 	%r<29>;
	.reg .b32 	%f<381>;
	.reg .b64 	%rd<32>;

	ld.param.u32 	%r2, [_Z26compute_sh_backward_kerneljjPK6float3PKfPf_param_0];
	ld.param.u64 	%rd6, [_Z26compute_sh_backward_kerneljjPK6float3PKfPf_param_2];
	ld.param.u64 	%rd7, [_Z26compute_sh_backward_kerneljjPK6float3PKfPf_param_3];
	ld.param.u64 	%rd8, [_Z26compute_sh_backward_kerneljjPK6float3PKfPf_param_4];
	mov.u32 	%r3, %ctaid.x;
	mov.u32 	%r4, %ctaid.y;
	mov.u32 	%r5, %ctaid.z;
	mov.u32 	%r6, %nctaid.x;
	mov.u32 	%r7, %nctaid.y;
	mul.lo.s32 	%r8, %r5, %r7;
	cvt.u64.u32 	%rd9, %r8;
	cvt.u64.u32 	%rd10, %r6;
	cvt.u64.u32 	%rd11, %r4;
	cvt.u64.u32 	%rd12, %r3;
	add.s64 	%rd13, %rd9, %rd11;
	mad.lo.s64 	%rd14, %rd13, %rd10, %rd12;
	mov.u32 	%r9, %ntid.x;
	mov.u32 	%r10, %ntid.y;
	mul.lo.s32 	%r11, %r9, %r10;
	mov.u32 	%r12, %ntid.z;
	mul.lo.s32 	%r13, %r11, %r12;
	cvt.u64.u32 	%rd15, %r13;
	mov.u32 	%r14, %tid.x;
	mov.u32 	%r15, %tid.y;
	mov.u32 	%r16, %tid.z;
	mad.lo.s32 	%r17, %r16, %r10, %r15;
	mad.lo.s32 	%r18, %r17, %r9, %r14;
	cvt.u64.u32 	%rd16, %r18;
	mad.lo.s64 	%rd1, %rd14, %rd15, %rd16;
	cvt.u32.u64 	%r19, %rd1;
	setp.le.u32 	%p1, %r2, %r19;
	@%p1 bra 	$L__BB1_17;
	ld.param.u32 	%r20, [_Z26compute_sh_backward_kerneljjPK6float3PKfPf_param_1];
	mov.b64 	%rd31, 3;
	setp.gt.s32 	%p2, %r20, 1;
	@%p2 bra 	$L__BB1_5;
	ld.param.u32 	%r23, [_Z26compute_sh_backward_kerneljjPK6float3PKfPf_param_1];
	setp.eq.s32 	%p5, %r23, 0;
	@%p5 bra 	$L__BB1_9;
	ld.param.u32 	%r24, [_Z26compute_sh_backward_kerneljjPK6float3PKfPf_param_1];
	setp.eq.s32 	%p6, %r24, 1;
	@%p6 bra 	$L__BB1_4;
	bra.uni 	$L__BB1_8;
$L__BB1_4:
	mov.b64 	%rd31, 12;
	bra.uni 	$L__BB1_9;
$L__BB1_5:
	ld.param.u32 	%r21, [_Z26compute_sh_backward_kerneljjPK6float3PKfPf_param_1];
	setp.eq.s32 	%p3, %r21, 2;
	@%p3 bra 	$L__BB1_18;
	ld.param.u32 	%r22, [_Z26compute_sh_backward_kerneljjPK6float3PKfPf_param_1];
	setp.eq.s32 	%p4, %r22, 3;
	@%p4 bra 	$L__BB1_7;
	bra.uni 	$L__BB1_8;
$L__BB1_7:
	mov.b64 	%rd31, 48;
	bra.uni 	$L__BB1_9;
$L__BB1_8:
	mov.b64 	%rd31, 75;
$L__BB1_9:
	ld.param.u32 	%r25, [_Z26compute_sh_backward_kerneljjPK6float3PKfPf_param_1];
	mul.lo.s64 	%rd22, %rd31, %rd1;
	and.b64  	%rd23, %rd1, 4294967295;
	cvta.to.global.u64 	%rd24, %rd6;
	mad.lo.s64 	%rd3, %rd23, 12, %rd24;
	cvta.to.global.u64 	%rd25, %rd7;
	mul.lo.s64 	%rd26, %rd1, 12;
	and.b64  	%rd27, %rd26, 17179869180;
	add.s64 	%rd4, %rd25, %rd27;
	cvta.to.global.u64 	%rd28, %rd8;
	shl.b64 	%rd29, %rd22, 2;
	and.b64  	%rd30, %rd29, 17179869180;
	add.s64 	%rd5, %rd28, %rd30;
	ld.global.f32 	%f25, [%rd4];
	mul.f32 	%f26, %f25, 0f3E906EBB;
	st.global.f32 	[%rd5], %f26;
	ld.global.f32 	%f27, [%rd4+4];
	mul.f32 	%f28, %f27, 0f3E906EBB;
	st.global.f32 	[%rd5+4], %f28;
	ld.global.f32 	%f29, [%rd4+8];
	mul.f32 	%f30, %f29, 0f3E906EBB;
	st.global.f32 	[%rd5+8], %f30;
	setp.eq.s32 	%p7, %r25, 0;
	@%p7 bra 	$L__BB1_17;
	ld.param.u32 	%r26, [_Z26compute_sh_backward_kerneljjPK6float3PKfPf_param_1];
	ld.global.f32 	%f31, [%rd3];
	ld.global.f32 	%f32, [%rd3+4];
	mul.f32 	%f33, %f32, %f32;
	fma.rn.f32 	%f34, %f31, %f31, %f33;
	ld.global.f32 	%f35, [%rd3+8];
	fma.rn.f32 	%f36, %f35, %f35, %f34;
	sqrt.rn.f32 	%f37, %f36;
	div.rn.f32 	%f38, %f31, %f37;
	div.rn.f32 	%f39, %f32, %f37;
	div.rn.f32 	%f40, %f35, %f37;
	mul.f32 	%f41, %f38, %f38;
	mul.f32 	%f42, %f38, %f39;
	mul.f32 	%f43, %f38, %f40;
	mul.f32 	%f44, %f39, %f39;
	mul.f32 	%f45, %f39, %f40;
	mul.f32 	%f46, %f40, %f40;
	mul.f32 	%f1, %f39, 0fBEFA2A1C;
	mul.f32 	%f2, %f40, 0f3EFA2A1C;
	mul.f32 	%f3, %f38, 0fBEFA2A1C;
	setp.ne.s32 	%p8, %r26, 1;
	mul.f32 	%f4, %f42, 0f3F8BD8A1;
	mul.f32 	%f5, %f45, 0fBF8BD8A1;
	add.f32 	%f47, %f46, %f46;
	sub.f32 	%f48, %f47, %f41;
	sub.f32 	%f49, %f48, %f44;
	mul.f32 	%f6, %f49, 0f3EA17B01;
	mul.f32 	%f7, %f43, 0fBF8BD8A1;
	sub.f32 	%f50, %f41, %f44;
	mul.f32 	%f8, %f50, 0f3F0BD8A1;
	mul.f32 	%f51, %f39, 0fBF170D19;
	mul.f32 	%f52, %f41, 0f40400000;
	sub.f32 	%f53, %f52, %f44;
	mul.f32 	%f9, %f51, %f53;
	mul.f32 	%f54, %f42, 0f4038FFC7;
	mul.f32 	%f10, %f40, %f54;
	mul.f32 	%f55, %f39, 0fBEEA01E8;
	mul.f32 	%f56, %f46, 0f40800000;
	sub.f32 	%f57, %f56, %f41;
	sub.f32 	%f58, %f57, %f44;
	mul.f32 	%f11, %f55, %f58;
	mul.f32 	%f59, %f40, 0f3EBF10F8;
	sub.f32 	%f60, %f47, %f52;
	mul.f32 	%f61, %f44, 0f40400000;
	sub.f32 	%f62, %f60, %f61;
	mul.f32 	%f12, %f59, %f62;
	mul.f32 	%f63, %f38, 0fBEEA01E8;
	mul.f32 	%f13, %f63, %f58;
	mul.f32 	%f64, %f40, 0f3FB8FFC7;
	mul.f32 	%f14, %f64, %f50;
	mul.f32 	%f65, %f38, 0fBF170D19;
	sub.f32 	%f66, %f41, %f61;
	mul.f32 	%f15, %f65, %f66;
	mul.f32 	%f67, %f42, 0f402036C5;
	mul.f32 	%f16, %f67, %f50;
	mul.f32 	%f68, %f45, 0fBFE293A5;
	mul.f32 	%f17, %f53, %f68;
	mul.f32 	%f69, %f42, 0f3F723881;
	fma.rn.f32 	%f70, %f46, 0f40E00000, 0fBF800000;
	mul.f32 	%f18, %f69, %f70;
	mul.f32 	%f71, %f45, 0fBF2B46A2;
	fma.rn.f32 	%f72, %f46, 0f40E00000, 0fC0400000;
	mul.f32 	%f19, %f71, %f72;
	fma.rn.f32 	%f73, %f46, 0f420C0000, 0fC1F00000;
	fma.rn.f32 	%f74, %f46, %f73, 0f40400000;
	mul.f32 	%f20, %f74, 0f3DD8A618;
	mul.f32 	%f75, %f43, 0fBF2B46A2;
	mul.f32 	%f21, %f75, %f72;
	mul.f32 	%f76, %f50, 0f3EF23881;
	mul.f32 	%f22, %f76, %f70;
	mul.f32 	%f77, %f43, 0fBFE293A5;
	mul.f32 	%f23, %f77, %f66;
	mul.f32 	%f78, %f41, %f66;
	mul.f32 	%f79, %f44, %f53;
	sub.f32 	%f24, %f78, %f79;
	@%p8 bra 	$L__BB1_12;
	ld.global.f32 	%f363, [%rd4];
	mul.f32 	%f364, %f1, %f363;
	st.global.f32 	[%rd5+12], %f364;
	ld.global.f32 	%f365, [%rd4];
	mul.f32 	%f366, %f2, %f365;
	st.global.f32 	[%rd5+24], %f366;
	ld.global.f32 	%f367, [%rd4];
	mul.f32 	%f368, %f3, %f367;
	st.global.f32 	[%rd5+36], %f368;
	ld.global.f32 	%f369, [%rd4+4];
	mul.f32 	%f370, %f1, %f369;
	st.global.f32 	[%rd5+16], %f370;
	ld.global.f32 	%f371, [%rd4+4];
	mul.f32 	%f372, %f2, %f371;
	st.global.f32 	[%rd5+28], %f372;
	ld.global.f32 	%f373, [%rd4+4];
	mul.f32 	%f374, %f3, %f373;
	st.global.f32 	[%rd5+40], %f374;
	ld.global.f32 	%f375, [%rd4+8];
	mul.f32 	%f376, %f1, %f375;
	st.global.f32 	[%rd5+20], %f376;
	ld.global.f32 	%f377, [%rd4+8];
	mul.f32 	%f378, %f2, %f377;
	st.global.f32 	[%rd5+32], %f378;
	ld.global.f32 	%f379, [%rd4+8];
	mul.f32 	%f380, %f3, %f379;
	st.global.f32 	[%rd5+44], %f380;
	bra.uni 	$L__BB1_17;
$L__BB1_12:
	ld.param.u32 	%r27, [_Z26compute_sh_backward_kerneljjPK6float3PKfPf_param_1];
	setp.gt.u32 	%p9, %r27, 2;
	@%p9 bra 	$L__BB1_14;
	ld.global.f32 	%f315, [%rd4];
	mul.f32 	%f316, %f1, %f315;
	st.global.f32 	[%rd5+12], %f316;
	ld.global.f32 	%f317, [%rd4];
	mul.f32 	%f318, %f2, %f317;
	st.global.f32 	[%rd5+24], %f318;
	ld.global.f32 	%f319, [%rd4];
	mul.f32 	%f320, %f3, %f319;
	st.global.f32 	[%rd5+36], %f320;
	ld.global.f32 	%f321, [%rd4];
	mul.f32 	%f322, %f4, %f321;
	st.global.f32 	[%rd5+48], %f322;
	ld.global.f32 	%f323, [%rd4];
	mul.f32 	%f324, %f5, %f323;
	st.global.f32 	[%rd5+60], %f324;
	ld.global.f32 	%f325, [%rd4];
	mul.f32 	%f326, %f6, %f325;
	st.global.f32 	[%rd5+72], %f326;
	ld.global.f32 	%f327, [%rd4];
	mul.f32 	%f328, %f7, %f327;
	st.global.f32 	[%rd5+84], %f328;
	ld.global.f32 	%f329, [%rd4];
	mul.f32 	%f330, %f8, %f329;
	st.global.f32 	[%rd5+96], %f330;
	ld.global.f32 	%f331, [%rd4+4];
	mul.f32 	%f332, %f1, %f331;
	st.global.f32 	[%rd5+16], %f332;
	ld.global.f32 	%f333, [%rd4+4];
	mul.f32 	%f334, %f2, %f333;
	st.global.f32 	[%rd5+28], %f334;
	ld.global.f32 	%f335, [%rd4+4];
	mul.f32 	%f336, %f3, %f335;
	st.global.f32 	[%rd5+40], %f336;
	ld.global.f32 	%f337, [%rd4+4];
	mul.f32 	%f338, %f4, %f337;
	st.global.f32 	[%rd5+52], %f338;
	ld.global.f32 	%f339, [%rd4+4];
	mul.f32 	%f340, %f5, %f339;
	st.global.f32 	[%rd5+64], %f340;
	ld.global.f32 	%f341, [%rd4+4];
	mul.f32 	%f342, %f6, %f341;
	st.global.f32 	[%rd5+76], %f342;
	ld.global.f32 	%f343, [%rd4+4];
	mul.f32 	%f344, %f7, %f343;
	st.global.f32 	[%rd5+88], %f344;
	ld.global.f32 	%f345, [%rd4+4];
	mul.f32 	%f346, %f8, %f345;
	st.global.f32 	[%rd5+100], %f346;
	ld.global.f32 	%f347, [%rd4+8];
	mul.f32 	%f348, %f1, %f347;
	st.global.f32 	[%rd5+20], %f348;
	ld.global.f32 	%f349, [%rd4+8];
	mul.f32 	%f350, %f2, %f349;
	st.global.f32 	[%rd5+32], %f350;
	ld.global.f32 	%f351, [%rd4+8];
	mul.f32 	%f352, %f3, %f351;
	st.global.f32 	[%rd5+44], %f352;
	ld.global.f32 	%f353, [%rd4+8];
	mul.f32 	%f354, %f4, %f353;
	st.global.f32 	[%rd5+56], %f354;
	ld.global.f32 	%f355, [%rd4+8];
	mul.f32 	%f356, %f5, %f355;
	st.global.f32 	[%rd5+68], %f356;
	ld.global.f32 	%f357, [%rd4+8];
	mul.f32 	%f358, %f6, %f357;
	st.global.f32 	[%rd5+80], %f358;
	ld.global.f32 	%f359, [%rd4+8];
	mul.f32 	%f360, %f7, %f359;
	st.global.f32 	[%rd5+92], %f360;
	ld.global.f32 	%f361, [%rd4+8];
	mul.f32 	%f362, %f8, %f361;
	st.global.f32 	[%rd5+104], %f362;
	bra.uni 	$L__BB1_17;
$L__BB1_14:
	ld.param.u32 	%r28, [_Z26compute_sh_backward_kerneljjPK6float3PKfPf_param_1];
	setp.ne.s32 	%p10, %r28, 3;
	@%p10 bra 	$L__BB1_16;
	ld.global.f32 	%f225, [%rd4];
	mul.f32 	%f226, %f1, %f225;
	st.global.f32 	[%rd5+12], %f226;
	ld.global.f32 	%f227, [%rd4];
	mul.f32 	%f228, %f2, %f227;
	st.global.f32 	[%rd5+24], %f228;
	ld.global.f32 	%f229, [%rd4];
	mul.f32 	%f230, %f3, %f229;
	st.global.f32 	[%rd5+36], %f230;
	ld.global.f32 	%f231, [%rd4];
	mul.f32 	%f232, %f4, %f231;
	st.global.f32 	[%rd5+48], %f232;
	ld.global.f32 	%f233, [%rd4];
	mul.f32 	%f234, %f5, %f233;
	st.global.f32 	[%rd5+60], %f234;
	ld.global.f32 	%f235, [%rd4];
	mul.f32 	%f236, %f6, %f235;
	st.global.f32 	[%rd5+72], %f236;
	ld.global.f32 	%f237, [%rd4];
	mul.f32 	%f238, %f7, %f237;
	st.global.f32 	[%rd5+84], %f238;
	ld.global.f32 	%f239, [%rd4];
	mul.f32 	%f240, %f8, %f239;
	st.global.f32 	[%rd5+96], %f240;
	ld.global.f32 	%f241, [%rd4];
	mul.f32 	%f242, %f9, %f241;
	st.global.f32 	[%rd5+108], %f242;
	ld.global.f32 	%f243, [%rd4];
	mul.f32 	%f244, %f10, %f243;
	st.global.f32 	[%rd5+120], %f244;
	ld.global.f32 	%f245, [%rd4];
	mul.f32 	%f246, %f11, %f245;
	st.global.f32 	[%rd5+132], %f246;
	ld.global.f32 	%f247, [%rd4];
	mul.f32 	%f248, %f12, %f247;
	st.global.f32 	[%rd5+144], %f248;
	ld.global.f32 	%f249, [%rd4];
	mul.f32 	%f250, %f13, %f249;
	st.global.f32 	[%rd5+156], %f250;
	ld.global.f32 	%f251, [%rd4];
	mul.f32 	%f252, %f14, %f251;
	st.global.f32 	[%rd5+168], %f252;
	ld.global.f32 	%f253, [%rd4];
	mul.f32 	%f254, %f15, %f253;
	st.global.f32 	[%rd5+180], %f254;
	ld.global.f32 	%f255, [%rd4+4];
	mul.f32 	%f256, %f1, %f255;
	st.global.f32 	[%rd5+16], %f256;
	ld.global.f32 	%f257, [%rd4+4];
	mul.f32 	%f258, %f2, %f257;
	st.global.f32 	[%rd5+28], %f258;
	ld.global.f32 	%f259, [%rd4+4];
	mul.f32 	%f260, %f3, %f259;
	st.global.f32 	[%rd5+40], %f260;
	ld.global.f32 	%f261, [%rd4+4];
	mul.f32 	%f262, %f4, %f261;
	st.global.f32 	[%rd5+52], %f262;
	ld.global.f32 	%f263, [%rd4+4];
	mul.f32 	%f264, %f5, %f263;
	st.global.f32 	[%rd5+64], %f264;
	ld.global.f32 	%f265, [%rd4+4];
	mul.f32 	%f266, %f6, %f265;
	st.global.f32 	[%rd5+76], %f266;
	ld.global.f32 	%f267, [%rd4+4];
	mul.f32 	%f268, %f7, %f267;
	st.global.f32 	[%rd5+88], %f268;
	ld.global.f32 	%f269, [%rd4+4];
	mul.f32 	%f270, %f8, %f269;
	st.global.f32 	[%rd5+100], %f270;
	ld.global.f32 	%f271, [%rd4+4];
	mul.f32 	%f272, %f9, %f271;
	st.global.f32 	[%rd5+112], %f272;
	ld.global.f32 	%f273, [%rd4+4];
	mul.f32 	%f274, %f10, %f273;
	st.global.f32 	[%rd5+124], %f274;
	ld.global.f32 	%f275, [%rd4+4];
	mul.f32 	%f276, %f11, %f275;
	st.global.f32 	[%rd5+136], %f276;
	ld.global.f32 	%f277, [%rd4+4];
	mul.f32 	%f278, %f12, %f277;
	st.global.f32 	[%rd5+148], %f278;
	ld.global.f32 	%f279, [%rd4+4];
	mul.f32 	%f280, %f13, %f279;
	st.global.f32 	[%rd5+160], %f280;
	ld.global.f32 	%f281, [%rd4+4];
	mul.f32 	%f282, %f14, %f281;
	st.global.f32 	[%rd5+172], %f282;
	ld.global.f32 	%f283, [%rd4+4];
	mul.f32 	%f284, %f15, %f283;
	st.global.f32 	[%rd5+184], %f284;
	ld.global.f32 	%f285, [%rd4+8];
	mul.f32 	%f286, %f1, %f285;
	st.global.f32 	[%rd5+20], %f286;
	ld.global.f32 	%f287, [%rd4+8];
	mul.f32 	%f288, %f2, %f287;
	st.global.f32 	[%rd5+32], %f288;
	ld.global.f32 	%f289, [%rd4+8];
	mul.f32 	%f290, %f3, %f289;
	st.global.f32 	[%rd5+44], %f290;
	ld.global.f32 	%f291, [%rd4+8];
	mul.f32 	%f292, %f4, %f291;
	st.global.f32 	[%rd5+56], %f292;
	ld.global.f32 	%f293, [%rd4+8];
	mul.f32 	%f294, %f5, %f293;
	st.global.f32 	[%rd5+68], %f294;
	ld.global.f32 	%f295, [%rd4+8];
	mul.f32 	%f296, %f6, %f295;
	st.global.f32 	[%rd5+80], %f296;
	ld.global.f32 	%f297, [%rd4+8];
	mul.f32 	%f298, %f7, %f297;
	st.global.f32 	[%rd5+92], %f298;
	ld.global.f32 	%f299, [%rd4+8];
	mul.f32 	%f300, %f8, %f299;
	st.global.f32 	[%rd5+104], %f300;
	ld.global.f32 	%f301, [%rd4+8];
	mul.f32 	%f302, %f9, %f301;
	st.global.f32 	[%rd5+116], %f302;
	ld.global.f32 	%f303, [%rd4+8];
	mul.f32 	%f304, %f10, %f303;
	st.global.f32 	[%rd5+128], %f304;
	ld.global.f32 	%f305, [%rd4+8];
	mul.f32 	%f306, %f11, %f305;
	st.global.f32 	[%rd5+140], %f306;
	ld.global.f32 	%f307, [%rd4+8];
	mul.f32 	%f308, %f12, %f307;
	st.global.f32 	[%rd5+152], %f308;
	ld.global.f32 	%f309, [%rd4+8];
	mul.f32 	%f310, %f13, %f309;
	st.global.f32 	[%rd5+164], %f310;
	ld.global.f32 	%f311, [%rd4+8];
	mul.f32 	%f312, %f14, %f311;
	st.global.f32 	[%rd5+176], %f312;
	ld.global.f32 	%f313, [%rd4+8];
	mul.f32 	%f314, %f15, %f313;
	st.global.f32 	[%rd5+188], %f314;
	bra.uni 	$L__BB1_17;
$L__BB1_16:
	mul.f32 	%f80, %f24, 0f3F2036C5;
	ld.global.f32 	%f81, [%rd4];
	mul.f32 	%f82, %f1, %f81;
	st.global.f32 	[%rd5+12], %f82;
	ld.global.f32 	%f83, [%rd4];
	mul.f32 	%f84, %f2, %f83;
	st.global.f32 	[%rd5+24], %f84;
	ld.global.f32 	%f85, [%rd4];
	mul.f32 	%f86, %f3, %f85;
	st.global.f32 	[%rd5+36], %f86;
	ld.global.f32 	%f87, [%rd4];
	mul.f32 	%f88, %f4, %f87;
	st.global.f32 	[%rd5+48], %f88;
	ld.global.f32 	%f89, [%rd4];
	mul.f32 	%f90, %f5, %f89;
	st.global.f32 	[%rd5+60], %f90;
	ld.global.f32 	%f91, [%rd4];
	mul.f32 	%f92, %f6, %f91;
	st.global.f32 	[%rd5+72], %f92;
	ld.global.f32 	%f93, [%rd4];
	mul.f32 	%f94, %f7, %f93;
	st.global.f32 	[%rd5+84], %f94;
	ld.global.f32 	%f95, [%rd4];
	mul.f32 	%f96, %f8, %f95;
	st.global.f32 	[%rd5+96], %f96;
	ld.global.f32 	%f97, [%rd4];
	mul.f32 	%f98, %f9, %f97;
	st.global.f32 	[%rd5+108], %f98;
	ld.global.f32 	%f99, [%rd4];
	mul.f32 	%f100, %f10, %f99;
	st.global.f32 	[%rd5+120], %f100;
	ld.global.f32 	%f101, [%rd4];
	mul.f32 	%f102, %f11, %f101;
	st.global.f32 	[%rd5+132], %f102;
	ld.global.f32 	%f103, [%rd4];
	mul.f32 	%f104, %f12, %f103;
	st.global.f32 	[%rd5+144], %f104;
	ld.global.f32 	%f105, [%rd4];
	mul.f32 	%f106, %f13, %f105;
	st.global.f32 	[%rd5+156], %f106;
	ld.global.f32 	%f107, [%rd4];
	mul.f32 	%f108, %f14, %f107;
	st.global.f32 	[%rd5+168], %f108;
	ld.global.f32 	%f109, [%rd4];
	mul.f32 	%f110, %f15, %f109;
	st.global.f32 	[%rd5+180], %f110;
	ld.global.f32 	%f111, [%rd4];
	mul.f32 	%f112, %f16, %f111;
	st.global.f32 	[%rd5+192], %f112;
	ld.global.f32 	%f113, [%rd4];
	mul.f32 	%f114, %f17, %f113;
	st.global.f32 	[%rd5+204], %f114;
	ld.global.f32 	%f115, [%rd4];
	mul.f32 	%f116, %f18, %f115;
	st.global.f32 	[%rd5+216], %f116;
	ld.global.f32 	%f117, [%rd4];
	mul.f32 	%f118, %f19, %f117;
	st.global.f32 	[%rd5+228], %f118;
	ld.global.f32 	%f119, [%rd4];
	mul.f32 	%f120, %f20, %f119;
	st.global.f32 	[%rd5+240], %f120;
	ld.global.f32 	%f121, [%rd4];
	mul.f32 	%f122, %f21, %f121;
	st.global.f32 	[%rd5+252], %f122;
	ld.global.f32 	%f123, [%rd4];
	mul.f32 	%f124, %f22, %f123;
	st.global.f32 	[%rd5+264], %f124;
	ld.global.f32 	%f125, [%rd4];
	mul.f32 	%f126, %f23, %f125;
	st.global.f32 	[%rd5+276], %f126;
	ld.global.f32 	%f127, [%rd4];
	mul.f32 	%f128, %f80, %f127;
	st.global.f32 	[%rd5+288], %f128;
	ld.global.f32 	%f129, [%rd4+4];
	mul.f32 	%f130, %f1, %f129;
	st.global.f32 	[%rd5+16], %f130;
	ld.global.f32 	%f131, [%rd4+4];
	mul.f32 	%f132, %f2, %f131;
	st.global.f32 	[%rd5+28], %f132;
	ld.global.f32 	%f133, [%rd4+4];
	mul.f32 	%f134, %f3, %f133;
	st.global.f32 	[%rd5+40], %f134;
	ld.global.f32 	%f135, [%rd4+4];
	mul.f32 	%f136, %f4, %f135;
	st.global.f32 	[%rd5+52], %f136;
	ld.global.f32 	%f137, [%rd4+4];
	mul.f32 	%f138, %f5, %f137;
	st.global.f32 	[%rd5+64], %f138;
	ld.global.f32 	%f139, [%rd4+4];
	mul.f32 	%f140, %f6, %f139;
	st.global.f32 	[%rd5+76], %f140;
	ld.global.f32 	%f141, [%rd4+4];
	mul.f32 	%f142, %f7, %f141;
	st.global.f32 	[%rd5+88], %f142;
	ld.global.f32 	%f143, [%rd4+4];
	mul.f32 	%f144, %f8, %f143;
	st.global.f32 	[%rd5+100], %f144;
	ld.global.f32 	%f145, [%rd4+4];
	mul.f32 	%f146, %f9, %f145;
	st.global.f32 	[%rd5+112], %f146;
	ld.global.f32 	%f147, [%rd4+4];
	mul.f32 	%f148, %f10, %f147;
	st.global.f32 	[%rd5+124], %f148;
	ld.global.f32 	%f149, [%rd4+4];
	mul.f32 	%f150, %f11, %f149;
	st.global.f32 	[%rd5+136], %f150;
	ld.global.f32 	%f151, [%rd4+4];
	mul.f32 	%f152, %f12, %f151;
	st.global.f32 	[%rd5+148], %f152;
	ld.global.f32 	%f153, [%rd4+4];
	mul.f32 	%f154, %f13, %f153;
	st.global.f32 	[%rd5+160], %f154;
	ld.global.f32 	%f155, [%rd4+4];
	mul.f32 	%f156, %f14, %f155;
	st.global.f32 	[%rd5+172], %f156;
	ld.global.f32 	%f157, [%rd4+4];
	mul.f32 	%f158, %f15, %f157;
	st.global.f32 	[%rd5+184], %f158;
	ld.global.f32 	%f159, [%rd4+4];
	mul.f32 	%f160, %f16, %f159;
	st.global.f32 	[%rd5+196], %f160;
	ld.global.f32 	%f161, [%rd4+4];
	mul.f32 	%f162, %f17, %f161;
	st.global.f32 	[%rd5+208], %f162;
	ld.global.f32 	%f163, [%rd4+4];
	mul.f32 	%f164, %f18, %f163;
	st.global.f32 	[%rd5+220], %f164;
	ld.global.f32 	%f165, [%rd4+4];
	mul.f32 	%f166, %f19, %f165;
	st.global.f32 	[%rd5+232], %f166;
	ld.global.f32 	%f167, [%rd4+4];
	mul.f32 	%f168, %f20, %f167;
	st.global.f32 	[%rd5+244], %f168;
	ld.global.f32 	%f169, [%rd4+4];
	mul.f32 	%f170, %f21, %f169;
	st.global.f32 	[%rd5+256], %f170;
	ld.global.f32 	%f171, [%rd4+4];
	mul.f32 	%f172, %f22, %f171;
	st.global.f32 	[%rd5+268], %f172;
	ld.global.f32 	%f173, [%rd4+4];
	mul.f32 	%f174, %f23, %f173;
	st.global.f32 	[%rd5+280], %f174;
	ld.global.f32 	%f175, [%rd4+4];
	mul.f32 	%f176, %f80, %f175;
	st.global.f32 	[%rd5+292], %f176;
	ld.global.f32 	%f177, [%rd4+8];
	mul.f32 	%f178, %f1, %f177;
	st.global.f32 	[%rd5+20], %f178;
	ld.global.f32 	%f179, [%rd4+8];
	mul.f32 	%f180, %f2, %f179;
	st.global.f32 	[%rd5+32], %f180;
	ld.global.f32 	%f181, [%rd4+8];
	mul.f32 	%f182, %f3, %f181;
	st.global.f32 	[%rd5+44], %f182;
	ld.global.f32 	%f183, [%rd4+8];
	mul.f32 	%f184, %f4, %f183;
	st.global.f32 	[%rd5+56], %f184;
	ld.global.f32 	%f185, [%rd4+8];
	mul.f32 	%f186, %f5, %f185;
	st.global.f32 	[%rd5+68], %f186;
	ld.global.f32 	%f187, [%rd4+8];
	mul.f32 	%f188, %f6, %f187;
	st.global.f32 	[%rd5+80], %f188;
	ld.global.f32 	%f189, [%rd4+8];
	mul.f32 	%f190, %f7, %f189;
	st.global.f32 	[%rd5+92], %f190;
	ld.global.f32 	%f191, [%rd4+8];
	mul.f32 	%f192, %f8, %f191;
	st.global.f32 	[%rd5+104], %f192;
	ld.global.f32 	%f193, [%rd4+8];
	mul.f32 	%f194, %f9, %f193;
	st.global.f32 	[%rd5+116], %f194;
	ld.global.f32 	%f195, [%rd4+8];
	mul.f32 	%f196, %f10, %f195;
	st.global.f32 	[%rd5+128], %f196;
	ld.global.f32 	%f197, [%rd4+8];
	mul.f32 	%f198, %f11, %f197;
	st.global.f32 	[%rd5+140], %f198;
	ld.global.f32 	%f199, [%rd4+8];
	mul.f32 	%f200, %f12, %f199;
	st.global.f32 	[%rd5+152], %f200;
	ld.global.f32 	%f201, [%rd4+8];
	mul.f32 	%f202, %f13, %f201;
	st.global.f32 	[%rd5+164], %f202;
	ld.global.f32 	%f203, [%rd4+8];
	mul.f32 	%f204, %f14, %f203;
	st.global.f32 	[%rd5+176], %f204;
	ld.global.f32 	%f205, [%rd4+8];
	mul.f32 	%f206, %f15, %f205;
	st.global.f32 	[%rd5+188], %f206;
	ld.global.f32 	%f207, [%rd4+8];
	mul.f32 	%f208, %f16, %f207;
	st.global.f32 	[%rd5+200], %f208;
	ld.global.f32 	%f209, [%rd4+8];
	mul.f32 	%f210, %f17, %f209;
	st.global.f32 	[%rd5+212], %f210;
	ld.global.f32 	%f211, [%rd4+8];
	mul.f32 	%f212, %f18, %f211;
	st.global.f32 	[%rd5+224], %f212;
	ld.global.f32 	%f213, [%rd4+8];
	mul.f32 	%f214, %f19, %f213;
	st.global.f32 	[%rd5+236], %f214;
	ld.global.f32 	%f215, [%rd4+8];
	mul.f32 	%f216, %f20, %f215;
	st.global.f32 	[%rd5+248], %f216;
	ld.global.f32 	%f217, [%rd4+8];
	mul.f32 	%f218, %f21, %f217;
	st.global.f32 	[%rd5+260], %f218;
	ld.global.f32 	%f219, [%rd4+8];
	mul.f32 	%f220, %f22, %f219;
	st.global.f32 	[%rd5+272], %f220;
	ld.global.f32 	%f221, [%rd4+8];
	mul.f32 	%f222, %f23, %f221;
	st.global.f32 	[%rd5+284], %f222;
	ld.global.f32 	%f223, [%rd4+8];
	mul.f32 	%f224, %f80, %f223;
	st.global.f32 	[%rd5+296], %f224;
$L__BB1_17:
	ret;
$L__BB1_18:
	mov.b64 	%rd31, 27;
	bra.uni 	$L__BB1_9;

}


// ===== COMPILED SASS (sm_100) =====

	.target	sm_100

	.elftype	@"ET_EXEC"


//--------------------- .note.nv.tkinfo           --------------------------
	.section	.note.nv.tkinfo,"",@"SHT_NOTE"
	.sectionflags	@"SHF_NOTE_NV_TKINFO"
	.tkinfo
        /*0018*/ 	.word	0x00000002
        /*0030*/ 	.string	""
        /*0030*/ 	.string	"ptxas"
        /*0030*/ 	.string	"Cuda compilation tools, release 13.0, V13.0.88"
        /*0030*/ 	.string	"Build cuda_13.0.r13.0/compiler.36424714_0"
        /*0030*/ 	.string	"-arch sm_100 -m 64 "



//--------------------- .note.nv.cuinfo           --------------------------
	.section	.note.nv.cuinfo,"",@"SHT_NOTE"
	.sectionflags	@"SHF_NOTE_NV_CUINFO"
        /*0018*/ 	.short	0x0002
        /*001a*/ 	.short	0x0064
        /*001c*/ 	.short	0x0082
	.zero		2


//--------------------- .nv.info                  --------------------------
	.section	.nv.info,"",@"SHT_CUDA_INFO"
	.align	4


	//----- nvinfo : EIATTR_REGCOUNT
	.align		4
        /*0000*/ 	.byte	0x04, 0x2f
        /*0002*/ 	.short	(.L_6 - .L_5)
	.align		4
.L_5:
        /*0004*/ 	.word	index@(_Z25compute_sh_forward_kerneljjPK6float3PKfPf)
        /*0008*/ 	.word	0x00000030


	//----- nvinfo : EIATTR_FRAME_SIZE
	.align		4
.L_6:
        /*000c*/ 	.byte	0x04, 0x11
        /*000e*/ 	.short	(.L_8 - .L_7)
	.align		4
.L_7:
        /*0010*/ 	.word	index@($__internal_3_$__cuda_sm3x_div_rn_noftz_f32_slowpath)
        /*0014*/ 	.word	0x00000000


	//----- nvinfo : EIATTR_FRAME_SIZE
	.align		4
.L_8:
        /*0018*/ 	.byte	0x04, 0x11
        /*001a*/ 	.short	(.L_10 - .L_9)
	.align		4
.L_9:
        /*001c*/ 	.word	index@($__internal_2_$__cuda_sm20_sqrt_rn_f32_slowpath)
        /*0020*/ 	.word	0x00000000


	//----- nvinfo : EIATTR_FRAME_SIZE
	.align		4
.L_10:
        /*0024*/ 	.byte	0x04, 0x11
        /*0026*/ 	.short	(.L_12 - .L_11)
	.align		4
.L_11:
        /*0028*/ 	.word	index@(_Z25compute_sh_forward_kerneljjPK6float3PKfPf)
        /*002c*/ 	.word	0x00000000


	//----- nvinfo : EIATTR_REGCOUNT
	.align		4
.L_12:
        /*0030*/ 	.byte	0x04, 0x2f
        /*0032*/ 	.short	(.L_14 - .L_13)
	.align		4
.L_13:
        /*0034*/ 	.word	index@(_Z26compute_sh_backward_kerneljjPK6float3PKfPf)
        /*0038*/ 	.word	0x00000028


	//----- nvinfo : EIATTR_FRAME_SIZE
	.align		4
.L_14:
        /*003c*/ 	.byte	0x04, 0x11
        /*003e*/ 	.short	(.L_16 - .L_15)
	.align		4
.L_15:
        /*0040*/ 	.word	index@($__internal_1_$__cuda_sm3x_div_rn_noftz_f32_slowpath)
        /*0044*/ 	.word	0x00000000


	//----- nvinfo : EIATTR_FRAME_SIZE
	.align		4
.L_16:
        /*0048*/ 	.byte	0x04, 0x11
        /*004a*/ 	.short	(.L_18 - .L_17)
	.align		4
.L_17:
        /*004c*/ 	.word	index@($__internal_0_$__cuda_sm20_sqrt_rn_f32_slowpath)
        /*0050*/ 	.word	0x00000000


	//----- nvinfo : EIATTR_FRAME_SIZE
	.align		4
.L_18:
        /*0054*/ 	.byte	0x04, 0x11
        /*0056*/ 	.short	(.L_20 - .L_19)
	.align		4
.L_19:
        /*0058*/ 	.word	index@(_Z26compute_sh_backward_kerneljjPK6float3PKfPf)
        /*005c*/ 	.word	0x00000000


	//----- nvinfo : EIATTR_MIN_STACK_SIZE
	.align		4
.L_20:
        /*0060*/ 	.byte	0x04, 0x12
        /*0062*/ 	.short	(.L_22 - .L_21)
	.align		4
.L_21:
        /*0064*/ 	.word	index@(_Z26compute_sh_backward_kerneljjPK6float3PKfPf)
        /*0068*/ 	.word	0x00000000


	//----- nvinfo : EIATTR_MIN_STACK_SIZE
	.align		4
.L_22:
        /*006c*/ 	.byte	0x04, 0x12
        /*006e*/ 	.short	(.L_24 - .L_23)
	.align		4
.L_23:
        /*0070*/ 	.word	index@(_Z25compute_sh_forward_kerneljjPK6float3PKfPf)
        /*0074*/ 	.word	0x00000000
.L_24:


//--------------------- .nv.compat                --------------------------
	.section	.nv.compat,"",@"SHT_CUDA_COMPAT_INFO"
	.align	4
        /*0000*/ 	.byte	0x02, 0x09, 0x00, 0x00, 0x02, 0x02, 0x01, 0x00, 0x02, 0x05, 0x05, 0x00, 0x03, 0x07, 0x01, 0x01
        /*0010*/ 	.byte	0x02, 0x03, 0x00, 0x00, 0x02, 0x06, 0x01, 0x00, 0x04, 0x0b, 0x08, 0x00, 0x01, 0x00, 0x00, 0x00
        /*0020*/ 	.byte	0x00, 0x00, 0x00, 0x00


//--------------------- .nv.info._Z26compute_sh_backward_kerneljjPK6float3PKfPf --------------------------
	.section	.nv.info._Z26compute_sh_backward_kerneljjPK6float3PKfPf,"",@"SHT_CUDA_INFO"
	.sectionflags	@""
	.align	4


	//----- nvinfo : EIATTR_CUDA_API_VERSION
	.align		4
        /*0000*/ 	.byte	0x04, 0x37
        /*0002*/ 	.short	(.L_26 - .L_25)
.L_25:
        /*0004*/ 	.word	0x00000082


	//----- nvinfo : EIATTR_KPARAM_INFO
	.align		4
.L_26:
        /*0008*/ 	.byte	0x04, 0x17
        /*000a*/ 	.short	(.L_28 - .L_27)
.L_27:
        /*000c*/ 	.word	0x00000000
        /*0010*/ 	.short	0x0004
        /*0012*/ 	.short	0x0018
        /*0014*/ 	.byte	0x00, 0xf5, 0x21, 0x00


	//----- nvinfo : EIATTR_KPARAM_INFO
	.align		4
.L_28:
        /*0018*/ 	.byte	0x04, 0x17
        /*001a*/ 	.short	(.L_30 - .L_29)
.L_29:
        /*001c*/ 	.word	0x00000000
        /*0020*/ 	.short	0x0003
        /*0022*/ 	.short	0x0010
        /*0024*/ 	.byte	0x00, 0xf5, 0x21, 0x00


	//----- nvinfo : EIATTR_KPARAM_INFO
	.align		4
.L_30:
        /*0028*/ 	.byte	0x04, 0x17
        /*002a*/ 	.short	(.L_32 - .L_31)
.L_31:
        /*002c*/ 	.word	0x00000000
        /*0030*/ 	.short	0x0002
        /*0032*/ 	.short	0x0008
        /*0034*/ 	.byte	0x00, 0xf5, 0x21, 0x00


	//----- nvinfo : EIATTR_KPARAM_INFO
	.align		4
.L_32:
        /*0038*/ 	.byte	0x04, 0x17
        /*003a*/ 	.short	(.L_34 - .L_33)
.L_33:
        /*003c*/ 	.word	0x00000000
        /*0040*/ 	.short	0x0001
        /*0042*/ 	.short	0x0004
        /*0044*/ 	.byte	0x00, 0xf0, 0x11, 0x00


	//----- nvinfo : EIATTR_KPARAM_INFO
	.align		4
.L_34:
        /*0048*/ 	.byte	0x04, 0x17
        /*004a*/ 	.short	(.L_36 - .L_35)
.L_35:
        /*004c*/ 	.word	0x00000000
        /*0050*/ 	.short	0x0000
        /*0052*/ 	.short	0x0000
        /*0054*/ 	.byte	0x00, 0xf0, 0x11, 0x00


	//----- nvinfo : EIATTR_SPARSE_MMA_MASK
	.align		4
.L_36:
        /*0058*/ 	.byte	0x03, 0x50
        /*005a*/ 	.short	0x0000


	//----- nvinfo : EIATTR_MAXREG_COUNT
	.align		4
        /*005c*/ 	.byte	0x03, 0x1b
        /*005e*/ 	.short	0x00ff


	//----- nvinfo : EIATTR_MERCURY_ISA_VERSION
	.align		4
        /*0060*/ 	.byte	0x03, 0x5f
        /*0062*/ 	.short	0x0101


	//----- nvinfo : EIATTR_VRC_CTA_INIT_COUNT
	.align		4
        /*0064*/ 	.byte	0x02, 0x4a
	.zero		1
	.zero		1


	//----- nvinfo : EIATTR_EXIT_INSTR_OFFSETS
	.align		4
        /*0068*/ 	.byte	0x04, 0x1c
        /*006a*/ 	.short	(.L_38 - .L_37)


	//   ....[0]....
.L_37:
        /*006c*/ 	.word	0x000001c0


	//   ....[1]....
        /*0070*/ 	.word	0x00000520


	//   ....[2]....
        /*0074*/ 	.word	0x00000cc0


	//   ....[3]....
        /*0078*/ 	.word	0x000011b0


	//   ....[4]....
        /*007c*/ 	.word	0x00001a90


	//   ....[5]....
        /*0080*/ 	.word	0x000029a0


	//----- nvinfo : EIATTR_CRS_STACK_SIZE
	.align		4
.L_38:
        /*0084*/ 	.byte	0x04, 0x1e
        /*0086*/ 	.short	(.L_40 - .L_39)
.L_39:
        /*0088*/ 	.word	0x00000000


	//----- nvinfo : EIATTR_CBANK_PARAM_SIZE
	.align		4
.L_40:
        /*008c*/ 	.byte	0x03, 0x19
        /*008e*/ 	.short	0x0020


	//----- nvinfo : EIATTR_PARAM_CBANK
	.align		4
        /*0090*/ 	.byte	0x04, 0x0a
        /*0092*/ 	.short	(.L_42 - .L_41)
	.align		4
.L_41:
        /*0094*/ 	.word	index@(.nv.constant0._Z26compute_sh_backward_kerneljjPK6float3PKfPf)
        /*0098*/ 	.short	0x0380
        /*009a*/ 	.short	0x0020


	//----- nvinfo : EIATTR_SW_WAR
	.align		4
.L_42:
        /*009c*/ 	.byte	0x04, 0x36
        /*009e*/ 	.short	(.L_44 - .L_43)
.L_43:
        /*00a0*/ 	.word	0x00000008
.L_44:


//--------------------- .nv.info._Z25compute_sh_forward_kerneljjPK6float3PKfPf --------------------------
	.section	.nv.info._Z25compute_sh_forward_kerneljjPK6float3PKfPf,"",@"SHT_CUDA_INFO"
	.sectionflags	@""
	.align	4


	//----- nvinfo : EIATTR_CUDA_API_VERSION
	.align		4
        /*0000*/ 	.byte	0x04, 0x37
        /*0002*/ 	.short	(.L_46 - .L_45)
.L_45:
        /*0004*/ 	.word	0x00000082


	//----- nvinfo : EIATTR_KPARAM_INFO
	.align		4
.L_46:
        /*0008*/ 	.byte	0x04, 0x17
        /*000a*/ 	.short	(.L_48 - .L_47)
.L_47:
        /*000c*/ 	.word	0x00000000
        /*0010*/ 	.short	0x0004
        /*0012*/ 	.short	0x0018
        /*0014*/ 	.byte	0x00, 0xf5, 0x21, 0x00


	//----- nvinfo : EIATTR_KPARAM_INFO
	.align		4
.L_48:
        /*0018*/ 	.byte	0x04, 0x17
        /*001a*/ 	.short	(.L_50 - .L_49)
.L_49:
        /*001c*/ 	.word	0x00000000
        /*0020*/ 	.short	0x0003
        /*0022*/ 	.short	0x0010
        /*0024*/ 	.byte	0x00, 0xf5, 0x21, 0x00


	//----- nvinfo : EIATTR_KPARAM_INFO
	.align		4
.L_50:
        /*0028*/ 	.byte	0x04, 0x17
        /*002a*/ 	.short	(.L_52 - .L_51)
.L_51:
        /*002c*/ 	.word	0x00000000
        /*0030*/ 	.short	0x0002
        /*0032*/ 	.short	0x0008
        /*0034*/ 	.byte	0x00, 0xf5, 0x21, 0x00


	//----- nvinfo : EIATTR_KPARAM_INFO
	.align		4
.L_52:
        /*0038*/ 	.byte	0x04, 0x17
        /*003a*/ 	.short	(.L_54 - .L_53)
.L_53:
        /*003c*/ 	.word	0x00000000
        /*0040*/ 	.short	0x0001
        /*0042*/ 	.short	0x0004
        /*0044*/ 	.byte	0x00, 0xf0, 0x11, 0x00


	//----- nvinfo : EIATTR_KPARAM_INFO
	.align		4
.L_54:
        /*0048*/ 	.byte	0x04, 0x17
        /*004a*/ 	.short	(.L_56 - .L_55)
.L_55:
        /*004c*/ 	.word	0x00000000
        /*0050*/ 	.short	0x0000
        /*0052*/ 	.short	0x0000
        /*0054*/ 	.byte	0x00, 0xf0, 0x11, 0x00


	//----- nvinfo : EIATTR_SPARSE_MMA_MASK
	.align		4
.L_56:
        /*0058*/ 	.byte	0x03, 0x50
        /*005a*/ 	.short	0x0000


	//----- nvinfo : EIATTR_MAXREG_COUNT
	.align		4
        /*005c*/ 	.byte	0x03, 0x1b
        /*005e*/ 	.short	0x00ff


	//----- nvinfo : EIATTR_MERCURY_ISA_VERSION
	.align		4
        /*0060*/ 	.byte	0x03, 0x5f
        /*0062*/ 	.short	0x0101


	//----- nvinfo : EIATTR_VRC_CTA_INIT_COUNT
	.align		4
        /*0064*/ 	.byte	0x02, 0x4a
	.zero		1
	.zero		1


	//----- nvinfo : EIATTR_EXIT_INSTR_OFFSETS
	.align		4
        /*0068*/ 	.byte	0x04, 0x1c
        /*006a*/ 	.short	(.L_58 - .L_57)


	//   ....[0]....
.L_57:
        /*006c*/ 	.word	0x000001c0


	//   ....[1]....
        /*0070*/ 	.word	0x00000520


	//   ....[2]....
        /*0074*/ 	.word	0x00000b00


	//   ....[3]....
        /*0078*/ 	.word	0x00000f90


	//   ....[4]....
        /*007c*/ 	.word	0x00001cb0


	//   ....[5]....
        /*0080*/ 	.word	0x00001e00


	//----- nvinfo : EIATTR_CRS_STACK_SIZE
	.align		4
.L_58:
        /*0084*/ 	.byte	0x04, 0x1e
        /*0086*/ 	.short	(.L_60 - .L_59)
.L_59:
        /*0088*/ 	.word	0x00000000


	//----- nvinfo : EIATTR_CBANK_PARAM_SIZE
	.align		4
.L_60:
        /*008c*/ 	.byte	0x03, 0x19
        /*008e*/ 	.short	0x0020


	//----- nvinfo : EIATTR_PARAM_CBANK
	.align		4
        /*0090*/ 	.byte	0x04, 0x0a
        /*0092*/ 	.short	(.L_62 - .L_61)
	.align		4
.L_61:
        /*0094*/ 	.word	index@(.nv.constant0._Z25compute_sh_forward_kerneljjPK6float3PKfPf)
        /*0098*/ 	.short	0x0380
        /*009a*/ 	.short	0x0020


	//----- nvinfo : EIATTR_SW_WAR
	.align		4
.L_62:
        /*009c*/ 	.byte	0x04, 0x36
        /*009e*/ 	.short	(.L_64 - .L_63)
.L_63:
        /*00a0*/ 	.word	0x00000008
.L_64:


//--------------------- .nv.callgraph             --------------------------
	.section	.nv.callgraph,"",@"SHT_CUDA_CALLGRAPH"
	.align	4
	.sectionentsize	8
	.align		4
        /*0000*/ 	.word	0x00000000
	.align		4
        /*0004*/ 	.word	0xffffffff
	.align		4
        /*0008*/ 	.word	0x00000000
	.align		4
        /*000c*/ 	.word	0xfffffffe
	.align		4
        /*0010*/ 	.word	0x00000000
	.align		4
        /*0014*/ 	.word	0xfffffffd
	.align		4
        /*0018*/ 	.word	0x00000000
	.align		4
        /*001c*/ 	.word	0xfffffffc


//--------------------- .nv.constant4             --------------------------
	.section	.nv.constant4,"a",@progbits
	.align	8
	.align		8
.nv.constant4:
        /*0000*/ 	.dword	SH_C0
	.align		8
        /*0008*/ 	.dword	SH_C1
	.align		8
        /*0010*/ 	.dword	SH_C2
	.align		8
        /*0018*/ 	.dword	SH_C3
	.align		8
        /*0020*/ 	.dword	SH_C4


//--------------------- .text._Z26compute_sh_backward_kerneljjPK6float3PKfPf --------------------------
	.section	.text._Z26compute_sh_backward_kerneljjPK6float3PKfPf,"ax",@progbits
	.align	128
        .global         _Z26compute_sh_backward_kerneljjPK6float3PKfPf
        .type           _Z26compute_sh_backward_kerneljjPK6float3PKfPf,@function
        .size           _Z26compute_sh_backward_kerneljjPK6float3PKfPf,(.L_x_58 - _Z26compute_sh_backward_kerneljjPK6float3PKfPf)
        .other          _Z26compute_sh_backward_kerneljjPK6float3PKfPf,@"STO_CUDA_ENTRY STV_DEFAULT"
_Z26compute_sh_backward_kerneljjPK6float3PKfPf:
.text._Z26compute_sh_backward_kerneljjPK6float3PKfPf:
[----:B------:R-:W-:Y:S01]  /*0000*/  LDC R1, c[0x0][0x37c] ;  /* 0x0000df00ff017b82 */ /* 0x000fe20000000800 */
[----:B------:R-:W0:Y:S07]  /*0010*/  S2R R2, SR_TID.Y ;  /* 0x0000000000027919 */ /* 0x000e2e0000002200 */
[----:B------:R-:W1:Y:S01]  /*0020*/  S2UR UR6, SR_CTAID.Z ;  /* 0x00000000000679c3 */ /* 0x000e620000002700 */
[----:B------:R-:W2:Y:S01]  /*0030*/  LDCU UR7, c[0x0][0x370] ;  /* 0x00006e00ff0777ac */ /* 0x000ea20008000800 */
[----:B------:R-:W0:Y:S01]  /*0040*/  S2R R7, SR_TID.Z ;  /* 0x0000000000077919 */ /* 0x000e220000002300 */
[----:B------:R-:W1:Y:S01]  /*0050*/  LDCU UR8, c[0x0][0x374] ;  /* 0x00006e80ff0877ac */ /* 0x000e620008000800 */
[----:B------:R-:W3:Y:S04]  /*0060*/  S2R R3, SR_TID.X ;  /* 0x0000000000037919 */ /* 0x000ee80000002100 */
[----:B------:R-:W4:Y:S01]  /*0070*/  S2UR UR5, SR_CTAID.Y ;  /* 0x00000000000579c3 */ /* 0x000f220000002600 */
[----:B------:R-:W5:Y:S01]  /*0080*/  LDCU UR10, c[0x0][0x360] ;  /* 0x00006c00ff0a77ac */ /* 0x000f620008000800 */
[----:B------:R-:W5:Y:S06]  /*0090*/  LDCU UR9, c[0x0][0x364] ;  /* 0x00006c80ff0977ac */ /* 0x000f6c0008000800 */
[----:B------:R-:W2:Y:S01]  /*00a0*/  S2UR UR4, SR_CTAID.X ;  /* 0x00000000000479c3 */ /* 0x000ea20000002500 */
[----:B------:R-:W2:Y:S07]  /*00b0*/  LDCU UR11, c[0x0][0x380] ;  /* 0x00007000ff0b77ac */ /* 0x000eae0008000800 */
[----:B------:R-:W2:Y:S01]  /*00c0*/  LDC R5, c[0x0][0x368] ;  /* 0x0000da00ff057b82 */ /* 0x000ea20000000800 */
[----:B-1----:R-:W-:-:S02]  /*00d0*/  UIMAD UR8, UR6, UR8, URZ ;  /* 0x00000008060872a4 */ /* 0x002fc4000f8e02ff */
[----:B-----5:R-:W-:Y:S02]  /*00e0*/  UIMAD UR6, UR10, UR9, URZ ;  /* 0x000000090a0672a4 */ /* 0x020fe4000f8e02ff */
[----:B----4-:R-:W-:Y:S01]  /*00f0*/  UIADD3 UR8, UP0, UPT, UR8, UR5, URZ ;  /* 0x0000000508087290 */ /* 0x010fe2000ff1e0ff */
[----:B0-----:R-:W-:Y:S02]  /*0100*/  IMAD R2, R7, UR9, R2 ;  /* 0x0000000907027c24 */ /* 0x001fe4000f8e0202 */
[----:B------:R-:W-:Y:S02]  /*0110*/  UMOV UR5, URZ ;  /* 0x000000ff00057c82 */ /* 0x000fe40008000000 */
[----:B---3--:R-:W-:Y:S02]  /*0120*/  IMAD R2, R2, UR10, R3 ;  /* 0x0000000a02027c24 */ /* 0x008fe4000f8e0203 */
[----:B------:R-:W-:Y:S01]  /*0130*/  HFMA2 R3, -RZ, RZ, 0, 0 ;  /* 0x00000000ff037431 */ /* 0x000fe200000001ff */
[----:B--2---:R-:W-:Y:S01]  /*0140*/  UIMAD.WIDE.U32 UR4, UR7, UR8, UR4 ;  /* 0x00000008070472a5 */ /* 0x004fe2000f8e0004 */
[----:B------:R-:W-:Y:S01]  /*0150*/  IMAD R5, R5, UR6, RZ ;  /* 0x0000000605057c24 */ /* 0x000fe2000f8e02ff */
[----:B------:R-:W-:-:S04]  /*0160*/  UIADD3.X UR6, UPT, UPT, URZ, URZ, URZ, UP0, !UPT ;  /* 0x000000ffff067290 */ /* 0x000fc800087fe4ff */
[----:B------:R-:W-:Y:S01]  /*0170*/  IMAD.WIDE.U32 R2, R5, UR4, R2 ;  /* 0x0000000405027c25 */ /* 0x000fe2000f8e0002 */
[----:B------:R-:W-:Y:S02]  /*0180*/  UIMAD UR4, UR6, UR7, URZ ;  /* 0x00000007060472a4 */ /* 0x000fe4000f8e02ff */
[----:B------:R-:W-:Y:S02]  /*0190*/  ISETP.GE.U32.AND P0, PT, R2, UR11, PT ;  /* 0x0000000b02007c0c */ /* 0x000fe4000bf06070 */
[----:B------:R-:W-:-:S06]  /*01a0*/  UIADD3 UR4, UPT, UPT, UR5, UR4, URZ ;  /* 0x0000000405047290 */ /* 0x000fcc000fffe0ff */
[----:B------:R-:W-:-:S05]  /*01b0*/  IMAD R5, R5, UR4, RZ ;  /* 0x0000000405057c24 */ /* 0x000fca000f8e02ff */
[----:B------:R-:W-:Y:S05]  /*01c0*/  @P0 EXIT ;  /* 0x000000000000094d */ /* 0x000fea0003800000 */
[----:B------:R-:W0:Y:S01]  /*01d0*/  LDCU UR8, c[0x0][0x384] ;  /* 0x00007080ff0877ac */ /* 0x000e220008000800 */
[----:B------:R-:W-:Y:S01]  /*01e0*/  IADD3 R6, PT, PT, R3, R5, RZ ;  /* 0x0000000503067210 */ /* 0x000fe20007ffe0ff */
[----:B------:R-:W1:Y:S01]  /*01f0*/  LDCU.64 UR6, c[0x0][0x358] ;  /* 0x00006b00ff0677ac */ /* 0x000e620008000a00 */
[----:B------:R-:W-:Y:S01]  /*0200*/  UMOV UR4, URZ ;  /* 0x000000ff00047c82 */ /* 0x000fe20008000000 */
[----:B0-----:R-:W-:-:S09]  /*0210*/  UISETP.GT.AND UP0, UPT, UR8, 0x1, UPT ;  /* 0x000000010800788c */ /* 0x001fd2000bf04270 */
[----:B-1----:R-:W-:Y:S05]  /*0220*/  BRA.U UP0, `(.L_x_0) ;  /* 0x00000001001c7547 */ /* 0x002fea000b800000 */
[----:B------:R-:W-:Y:S01]  /*0230*/  UISETP.NE.AND UP0, UPT, UR8, URZ, UPT ;  /* 0x000000ff0800728c */ /* 0x000fe2000bf05270 */
[----:B------:R-:W-:-:S08]  /*0240*/  UMOV UR5, 0x3 ;  /* 0x0000000300057882 */ /* 0x000fd00000000000 */
[----:B------:R-:W-:Y:S05]  /*0250*/  BRA.U !UP0, `(.L_x_1) ;  /* 0x0000000108307547 */ /* 0x000fea000b800000 */
[----:B------:R-:W-:-:S09]  /*0260*/  UISETP.NE.AND UP0, UPT, UR8, 0x1, UPT ;  /* 0x000000010800788c */ /* 0x000fd2000bf05270 */
[----:B------:R-:W-:Y:S05]  /*0270*/  BRA.U UP0, `(.L_x_2) ;  /* 0x00000001001c7547 */ /* 0x000fea000b800000 */
[----:B------:R-:W-:Y:S01]  /*0280*/  UMOV UR5, 0xc ;  /* 0x0000000c00057882 */ /* 0x000fe20000000000 */
[----:B------:R-:W-:Y:S05]  /*0290*/  BRA `(.L_x_1) ;  /* 0x0000000000207947 */ /* 0x000fea0003800000 */
.L_x_0:
[----:B------:R-:W-:-:S11]  /*02a0*/  UISETP.NE.AND UP0, UPT, UR8, 0x2, UPT ;  /* 0x000000020800788c */ /* 0x000fd6000bf05270 */
[----:B------:R-:W-:Y:S01]  /*02b0*/  @!UP0 UMOV UR5, 0x1b ;  /* 0x0000001b00058882 */ /* 0x000fe20000000000 */
[----:B------:R-:W-:Y:S05]  /*02c0*/  BRA.U !UP0, `(.L_x_1) ;  /* 0x0000000108147547 */ /* 0x000fea000b800000 */
[----:B------:R-:W-:-:S09]  /*02d0*/  UISETP.NE.AND UP0, UPT, UR8, 0x3, UPT ;  /* 0x000000030800788c */ /* 0x000fd2000bf05270 */
[----:B------:R-:W-:Y:S05]  /*02e0*/  BRA.U !UP0, `(.L_x_3) ;  /* 0x0000000108087547 */ /* 0x000fea000b800000 */
.L_x_2:
[----:B------:R-:W-:Y:S01]  /*02f0*/  UMOV UR5, 0x4b ;  /* 0x0000004b00057882 */ /* 0x000fe20000000000 */
[----:B------:R-:W-:Y:S05]  /*0300*/  BRA `(.L_x_1) ;  /* 0x0000000000047947 */ /* 0x000fea0003800000 */
.L_x_3:
[----:B------:R-:W-:-:S05]  /*0310*/  UMOV UR5, 0x30 ;  /* 0x0000003000057882 */ /* 0x000fca0000000000 */
.L_x_1:
[----:B------:R-:W0:Y:S01]  /*0320*/  LDCU.128 UR12, c[0x0][0x390] ;  /* 0x00007200ff0c77ac */ /* 0x000e220008000c00 */
[----:B------:R-:W-:-:S04]  /*0330*/  IMAD.WIDE.U32 R4, R2, 0xc, RZ ;  /* 0x0000000c02047825 */ /* 0x000fc800078e00ff */
[----:B------:R-:W-:Y:S01]  /*0340*/  IMAD R3, R6, 0xc, RZ ;  /* 0x0000000c06037824 */ /* 0x000fe200078e02ff */
[----:B------:R-:W-:-:S04]  /*0350*/  LOP3.LUT R8, R4, 0xfffffffc, RZ, 0xc0, !PT ;  /* 0xfffffffc04087812 */ /* 0x000fc800078ec0ff */
[----:B------:R-:W-:-:S04]  /*0360*/  IADD3 R0, PT, PT, R5, R3, RZ ;  /* 0x0000000305007210 */ /* 0x000fc80007ffe0ff */
[----:B------:R-:W-:Y:S02]  /*0370*/  LOP3.LUT R0, R0, 0x3, RZ, 0xc0, !PT ;  /* 0x0000000300007812 */ /* 0x000fe400078ec0ff */
[----:B0-----:R-:W-:-:S04]  /*0380*/  IADD3 R8, P0, PT, R8, UR12, RZ ;  /* 0x0000000c08087c10 */ /* 0x001fc8000ff1e0ff */
[----:B------:R-:W-:-:S05]  /*0390*/  IADD3.X R9, PT, PT, R0, UR13, RZ, P0, !PT ;  /* 0x0000000d00097c10 */ /* 0x000fca00087fe4ff */
[----:B------:R-:W2:Y:S01]  /*03a0*/  LDG.E R0, desc[UR6][R8.64] ;  /* 0x0000000608007981 */ /* 0x000ea2000c1e1900 */
[C---:B------:R-:W-:Y:S02]  /*03b0*/  IMAD R3, R2.reuse, UR4, RZ ;  /* 0x0000000402037c24 */ /* 0x040fe4000f8e02ff */
[----:B------:R-:W-:-:S04]  /*03c0*/  IMAD.WIDE.U32 R4, R2, UR5, RZ ;  /* 0x0000000502047c25 */ /* 0x000fc8000f8e00ff */
[----:B------:R-:W-:Y:S01]  /*03d0*/  IMAD R3, R6, UR5, R3 ;  /* 0x0000000506037c24 */ /* 0x000fe2000f8e0203 */
[----:B------:R-:W-:-:S04]  /*03e0*/  SHF.L.U32 R6, R4, 0x2, RZ ;  /* 0x0000000204067819 */ /* 0x000fc800000006ff */
[----:B------:R-:W-:Y:S02]  /*03f0*/  IADD3 R3, PT, PT, R5, R3, RZ ;  /* 0x0000000305037210 */ /* 0x000fe40007ffe0ff */
[----:B------:R-:W-:Y:S02]  /*0400*/  LOP3.LUT R6, R6, 0xfffffffc, RZ, 0xc0, !PT ;  /* 0xfffffffc06067812 */ /* 0x000fe400078ec0ff */
[----:B------:R-:W-:Y:S02]  /*0410*/  SHF.L.U64.HI R3, R4, 0x2, R3 ;  /* 0x0000000204037819 */ /* 0x000fe40000010203 */
[----:B------:R-:W-:Y:S01]  /*0420*/  IADD3 R6, P0, PT, R6, UR14, RZ ;  /* 0x0000000e06067c10 */ /* 0x000fe2000ff1e0ff */
[----:B------:R-:W0:Y:S01]  /*0430*/  LDC.64 R4, c[0x0][0x388] ;  /* 0x0000e200ff047b82 */ /* 0x000e220000000a00 */
[----:B------:R-:W-:-:S04]  /*0440*/  LOP3.LUT R3, R3, 0x3, RZ, 0xc0, !PT ;  /* 0x0000000303037812 */ /* 0x000fc800078ec0ff */
[----:B------:R-:W-:Y:S01]  /*0450*/  IADD3.X R7, PT, PT, R3, UR15, RZ, P0, !PT ;  /* 0x0000000f03077c10 */ /* 0x000fe200087fe4ff */
[----:B--2---:R-:W-:-:S05]  /*0460*/  FMUL R3, R0, 0.28209480643272399902 ;  /* 0x3e906ebb00037820 */ /* 0x004fca0000400000 */
[----:B------:R1:W-:Y:S04]  /*0470*/  STG.E desc[UR6][R6.64], R3 ;  /* 0x0000000306007986 */ /* 0x0003e8000c101906 */
[----:B------:R-:W2:Y:S01]  /*0480*/  LDG.E R0, desc[UR6][R8.64+0x4] ;  /* 0x0000040608007981 */ /* 0x000ea2000c1e1900 */
[----:B------:R-:W-:Y:S01]  /*0490*/  ISETP.NE.AND P0, PT, RZ, UR8, PT ;  /* 0x00000008ff007c0c */ /* 0x000fe2000bf05270 */
[----:B--2---:R-:W-:-:S05]  /*04a0*/  FMUL R11, R0, 0.28209480643272399902 ;  /* 0x3e906ebb000b7820 */ /* 0x004fca0000400000 */
[----:B------:R1:W-:Y:S04]  /*04b0*/  STG.E desc[UR6][R6.64+0x4], R11 ;  /* 0x0000040b06007986 */ /* 0x0003e8000c101906 */
[----:B------:R-:W2:Y:S01]  /*04c0*/  LDG.E R0, desc[UR6][R8.64+0x8] ;  /* 0x0000080608007981 */ /* 0x000ea2000c1e1900 */
[----:B0-----:R-:W-:Y:S01]  /*04d0*/  IMAD.WIDE.U32 R4, R2, 0xc, R4 ;  /* 0x0000000c02047825 */ /* 0x001fe200078e0004 */
[----:B------:R-:W-:-:S04]  /*04e0*/  UMOV UR4, URZ ;  /* 0x000000ff00047c82 */ /* 0x000fc80008000000 */
[----:B------:R-:W-:Y:S01]  /*04f0*/  IADD3 R5, PT, PT, R5, UR4, RZ ;  /* 0x0000000405057c10 */ /* 0x000fe2000fffe0ff */
[----:B--2---:R-:W-:-:S05]  /*0500*/  FMUL R13, R0, 0.28209480643272399902 ;  /* 0x3e906ebb000d7820 */ /* 0x004fca0000400000 */
[----:B------:R1:W-:Y:S01]  /*0510*/  STG.E desc[UR6][R6.64+0x8], R13 ;  /* 0x0000080d06007986 */ /* 0x0003e2000c101906 */
[----:B------:R-:W-:Y:S05]  /*0520*/  @!P0 EXIT ;  /* 0x000000000000894d */ /* 0x000fea0003800000 */
[----:B------:R-:W2:Y:S04]  /*0530*/  LDG.E R2, desc[UR6][R4.64+0x4] ;  /* 0x0000040604027981 */ /* 0x000ea8000c1e1900 */
[----:B-1----:R-:W3:Y:S04]  /*0540*/  LDG.E R3, desc[UR6][R4.64] ;  /* 0x0000000604037981 */ /* 0x002ee8000c1e1900 */
[----:B------:R-:W4:Y:S01]  /*0550*/  LDG.E R0, desc[UR6][R4.64+0x8] ;  /* 0x0000080604007981 */ /* 0x000f22000c1e1900 */
[----:B------:R-:W-:Y:S01]  /*0560*/  BSSY.RECONVERGENT B0, `(.L_x_4) ;  /* 0x0000010000007945 */ /* 0x000fe20003800200 */
[----:B--2---:R-:W-:-:S04]  /*0570*/  FMUL R10, R2, R2 ;  /* 0x00000002020a7220 */ /* 0x004fc80000400000 */
[----:B---3--:R-:W-:-:S04]  /*0580*/  FFMA R11, R3, R3, R10 ;  /* 0x00000003030b7223 */ /* 0x008fc8000000000a */
[----:B----4-:R-:W-:-:S04]  /*0590*/  FFMA R11, R0, R0, R11 ;  /* 0x00000000000b7223 */ /* 0x010fc8000000000b */
[----:B------:R0:W1:Y:S01]  /*05a0*/  MUFU.RSQ R10, R11 ;  /* 0x0000000b000a7308 */ /* 0x0000620000001400 */
[----:B------:R-:W-:-:S04]  /*05b0*/  IADD3 R12, PT, PT, R11, -0xd000000, RZ ;  /* 0xf30000000b0c7810 */ /* 0x000fc80007ffe0ff */
[----:B------:R-:W-:-:S13]  /*05c0*/  ISETP.GT.U32.AND P0, PT, R12, 0x727fffff, PT ;  /* 0x727fffff0c00780c */ /* 0x000fda0003f04070 */
[----:B01----:R-:W-:Y:S05]  /*05d0*/  @!P0 BRA `(.L_x_5) ;  /* 0x0000000000108947 */ /* 0x003fea0003800000 */
[----:B------:R-:W-:-:S07]  /*05e0*/  MOV R14, 0x600 ;  /* 0x00000600000e7802 */ /* 0x000fce0000000f00 */
[----:B------:R-:W-:Y:S05]  /*05f0*/  CALL.REL.NOINC `($__internal_0_$__cuda_sm20_sqrt_rn_f32_slowpath) ;  /* 0x0000002000ec7944 */ /* 0x000fea0003c00000 */
[----:B------:R-:W-:Y:S01]  /*0600*/  MOV R4, R11 ;  /* 0x0000000b00047202 */ /* 0x000fe20000000f00 */
[----:B------:R-:W-:Y:S06]  /*0610*/  BRA `(.L_x_6) ;  /* 0x0000000000107947 */ /* 0x000fec0003800000 */
.L_x_5:
[----:B------:R-:W-:Y:S01]  /*0620*/  FMUL.FTZ R4, R11, R10 ;  /* 0x0000000a0b047220 */ /* 0x000fe20000410000 */
[----:B------:R-:W-:-:S03]  /*0630*/  FMUL.FTZ R10, R10, 0.5 ;  /* 0x3f0000000a0a7820 */ /* 0x000fc60000410000 */
[----:B------:R-:W-:-:S04]  /*0640*/  FFMA R11, -R4, R4, R11 ;  /* 0x00000004040b7223 */ /* 0x000fc8000000010b */
[----:B------:R-:W-:-:S07]  /*0650*/  FFMA R4, R11, R10, R4 ;  /* 0x0000000a0b047223 */ /* 0x000fce0000000004 */
.L_x_6:
[----:B------:R-:W-:Y:S05]  /*0660*/  BSYNC.RECONVERGENT B0 ;  /* 0x0000000000007941 */ /* 0x000fea0003800200 */
.L_x_4:
[----:B------:R-:W0:Y:S01]  /*0670*/  MUFU.RCP R5, R4 ;  /* 0x0000000400057308 */ /* 0x000e220000001000 */
[----:B------:R-:W-:Y:S07]  /*0680*/  BSSY.RECONVERGENT B0, `(.L_x_7) ;  /* 0x000000b000007945 */ /* 0x000fee0003800200 */
[----:B------:R-:W1:Y:S01]  /*0690*/  FCHK P0, R3, R4 ;  /* 0x0000000403007302 */ /* 0x000e620000000000 */
[----:B0-----:R-:W-:-:S04]  /*06a0*/  FFMA R10, R5, -R4, 1 ;  /* 0x3f800000050a7423 */ /* 0x001fc80000000804 */
[----:B------:R-:W-:-:S04]  /*06b0*/  FFMA R10, R5, R10, R5 ;  /* 0x0000000a050a7223 */ /* 0x000fc80000000005 */
[----:B------:R-:W-:-:S04]  /*06c0*/  FFMA R25, R3, R10, RZ ;  /* 0x0000000a03197223 */ /* 0x000fc800000000ff */
[----:B------:R-:W-:-:S04]  /*06d0*/  FFMA R5, R25, -R4, R3 ;  /* 0x8000000419057223 */ /* 0x000fc80000000003 */
[----:B------:R-:W-:Y:S01]  /*06e0*/  FFMA R25, R10, R5, R25 ;  /* 0x000000050a197223 */ /* 0x000fe20000000019 */
[----:B-1----:R-:W-:Y:S06]  /*06f0*/  @!P0 BRA `(.L_x_8) ;  /* 0x00000000000c8947 */ /* 0x002fec0003800000 */
[----:B------:R-:W-:-:S07]  /*0700*/  MOV R10, 0x720 ;  /* 0x00000720000a7802 */ /* 0x000fce0000000f00 */
[----:B------:R-:W-:Y:S05]  /*0710*/  CALL.REL.NOINC `($__internal_1_$__cuda_sm3x_div_rn_noftz_f32_slowpath) ;  /* 0x0000002000fc7944 */ /* 0x000fea0003c00000 */
[----:B------:R-:W-:-:S07]  /*0720*/  MOV R25, R3 ;  /* 0x0000000300197202 */ /* 0x000fce0000000f00 */
.L_x_8:
[----:B------:R-:W-:Y:S05]  /*0730*/  BSYNC.RECONVERGENT B0 ;  /* 0x0000000000007941 */ /* 0x000fea0003800200 */
.L_x_7:
        /* <DEDUP_REMOVED lines=9> */
[----:B------:R-:W-:Y:S02]  /*07d0*/  MOV R3, R2 ;  /* 0x0000000200037202 */ /* 0x000fe40000000f00 */
[----:B------:R-:W-:-:S07]  /*07e0*/  MOV R10, 0x800 ;  /* 0x00000800000a7802 */ /* 0x000fce0000000f00 */
[----:B------:R-:W-:Y:S05]  /*07f0*/  CALL.REL.NOINC `($__internal_1_$__cuda_sm3x_div_rn_noftz_f32_slowpath) ;  /* 0x0000002000c47944 */ /* 0x000fea0003c00000 */
[----:B------:R-:W-:-:S07]  /*0800*/  MOV R14, R3 ;  /* 0x00000003000e7202 */ /* 0x000fce0000000f00 */
.L_x_10:
[----:B------:R-:W-:Y:S05]  /*0810*/  BSYNC.RECONVERGENT B0 ;  /* 0x0000000000007941 */ /* 0x000fea0003800200 */
.L_x_9:
        /* <DEDUP_REMOVED lines=13> */
.L_x_12:
[----:B------:R-:W-:Y:S05]  /*08f0*/  BSYNC.RECONVERGENT B0 ;  /* 0x0000000000007941 */ /* 0x000fea0003800200 */
.L_x_11:
[----:B------:R-:W0:Y:S01]  /*0900*/  LDCU UR4, c[0x0][0x384] ;  /* 0x00007080ff0477ac */ /* 0x000e220008000800 */
[----:B------:R-:W-:Y:S01]  /*0910*/  FMUL R15, R25, R25 ;  /* 0x00000019190f7220 */ /* 0x000fe20000400000 */
[----:B------:R-:W-:Y:S01]  /*0920*/  FMUL R24, R23, R23 ;  /* 0x0000001717187220 */ /* 0x000fe20000400000 */
[CC--:B------:R-:W-:Y:S01]  /*0930*/  FMUL R18, R14.reuse, R14.reuse ;  /* 0x0000000e0e127220 */ /* 0x0c0fe20000400000 */
[CC--:B------:R-:W-:Y:S01]  /*0940*/  FMUL R29, R14.reuse, R25.reuse ;  /* 0x000000190e1d7220 */ /* 0x0c0fe20000400000 */
[----:B------:R-:W-:Y:S01]  /*0950*/  FMUL R5, R14, -0.45704579353332519531 ;  /* 0xbeea01e80e057820 */ /* 0x000fe20000400000 */
[C---:B------:R-:W-:Y:S01]  /*0960*/  FFMA R3, R24.reuse, 4, -R15 ;  /* 0x4080000018037823 */ /* 0x040fe2000000080f */
[----:B------:R-:W-:Y:S01]  /*0970*/  FADD R10, R24, R24 ;  /* 0x00000018180a7221 */ /* 0x000fe20000000000 */
[----:B------:R-:W-:Y:S01]  /*0980*/  FMUL R20, R29, 2.8906114101409912109 ;  /* 0x4038ffc71d147820 */ /* 0x000fe20000400000 */
[----:B------:R-:W-:Y:S01]  /*0990*/  FMUL R2, R23, R25 ;  /* 0x0000001917027220 */ /* 0x000fe20000400000 */
[----:B------:R-:W-:Y:S01]  /*09a0*/  FADD R4, -R18, R3 ;  /* 0x0000000312047221 */ /* 0x000fe20000000100 */
[----:B------:R-:W-:Y:S01]  /*09b0*/  FMUL R3, R25, -0.45704579353332519531 ;  /* 0xbeea01e819037820 */ /* 0x000fe20000400000 */
[----:B------:R-:W-:Y:S01]  /*09c0*/  FMUL R30, R23, R14 ;  /* 0x0000000e171e7220 */ /* 0x000fe20000400000 */
[--C-:B------:R-:W-:Y:S01]  /*09d0*/  FADD R17, -R15, R10.reuse ;  /* 0x0000000a0f117221 */ /* 0x100fe20000000100 */
[----:B------:R-:W-:Y:S01]  /*09e0*/  FMUL R5, R5, R4 ;  /* 0x0000000405057220 */ /* 0x000fe20000400000 */
[----:B------:R-:W-:Y:S01]  /*09f0*/  FFMA R21, R15, -3, R10 ;  /* 0xc04000000f157823 */ /* 0x000fe2000000000a */
[----:B------:R-:W-:Y:S01]  /*0a00*/  FMUL R4, R4, R3 ;  /* 0x0000000304047220 */ /* 0x000fe20000400000 */
[----:B------:R-:W-:Y:S01]  /*0a10*/  FMUL R13, R25, -0.48860251903533935547 ;  /* 0xbefa2a1c190d7820 */ /* 0x000fe20000400000 */
[----:B0-----:R-:W-:Y:S01]  /*0a20*/  UISETP.NE.AND UP0, UPT, UR4, 0x1, UPT ;  /* 0x000000010400788c */ /* 0x001fe2000bf05270 */
[----:B------:R-:W-:Y:S01]  /*0a30*/  FMUL R19, R14, -0.59004360437393188477 ;  /* 0xbf170d190e137820 */ /* 0x000fe20000400000 */
[C---:B------:R-:W-:Y:S01]  /*0a40*/  FMUL R26, R23.reuse, 0.37317633628845214844 ;  /* 0x3ebf10f8171a7820 */ /* 0x040fe20000400000 */
[----:B------:R-:W-:Y:S01]  /*0a50*/  FMUL R28, R23, 1.4453057050704956055 ;  /* 0x3fb8ffc7171c7820 */ /* 0x000fe20000400000 */
[----:B------:R-:W-:Y:S01]  /*0a60*/  FMUL R10, R20, R23 ;  /* 0x00000017140a7220 */ /* 0x000fe20000400000 */
[----:B------:R-:W-:Y:S01]  /*0a70*/  FMUL R25, R25, -0.59004360437393188477 ;  /* 0xbf170d1919197820 */ /* 0x000fe20000400000 */
[----:B------:R-:W-:Y:S01]  /*0a80*/  FMUL R14, R14, -0.48860251903533935547 ;  /* 0xbefa2a1c0e0e7820 */ /* 0x000fe20000400000 */
[C-C-:B------:R-:W-:Y:S01]  /*0a90*/  FFMA R0, R15.reuse, 3, -R18.reuse ;  /* 0x404000000f007823 */ /* 0x140fe20000000812 */
[----:B------:R-:W-:Y:S01]  /*0aa0*/  FADD R3, R15, -R18 ;  /* 0x800000120f037221 */ /* 0x000fe20000000000 */
[----:B------:R-:W-:Y:S01]  /*0ab0*/  FFMA R16, R18, -3, R15 ;  /* 0xc040000012107823 */ /* 0x000fe2000000000f */
[----:B------:R-:W-:Y:S01]  /*0ac0*/  FMUL R11, R2, -1.0925484895706176758 ;  /* 0xbf8bd8a1020b7820 */ /* 0x000fe20000400000 */
[----:B------:R-:W-:Y:S01]  /*0ad0*/  FMUL R12, R30, -1.0925484895706176758 ;  /* 0xbf8bd8a11e0c7820 */ /* 0x000fe20000400000 */
[----:B------:R-:W-:Y:S01]  /*0ae0*/  FADD R17, -R18, R17 ;  /* 0x0000001112117221 */ /* 0x000fe20000000100 */
[----:B------:R-:W-:Y:S01]  /*0af0*/  FMUL R23, R23, 0.48860251903533935547 ;  /* 0x3efa2a1c17177820 */ /* 0x000fe20000400000 */
[----:B------:R-:W-:Y:S06]  /*0b00*/  BRA.U UP0, `(.L_x_13) ;  /* 0x0000000100707547 */ /* 0x000fec000b800000 */
[----:B------:R-:W2:Y:S02]  /*0b10*/  LDG.E R3, desc[UR6][R8.64] ;  /* 0x0000000608037981 */ /* 0x000ea4000c1e1900 */
[----:B--2---:R-:W-:-:S05]  /*0b20*/  FMUL R3, R14, R3 ;  /* 0x000000030e037220 */ /* 0x004fca0000400000 */
[----:B------:R0:W-:Y:S04]  /*0b30*/  STG.E desc[UR6][R6.64+0xc], R3 ;  /* 0x00000c0306007986 */ /* 0x0001e8000c101906 */
[----:B------:R-:W2:Y:S02]  /*0b40*/  LDG.E R0, desc[UR6][R8.64] ;  /* 0x0000000608007981 */ /* 0x000ea4000c1e1900 */
[----:B--2---:R-:W-:-:S05]  /*0b50*/  FMUL R5, R23, R0 ;  /* 0x0000000017057220 */ /* 0x004fca0000400000 */
[----:B------:R1:W-:Y:S04]  /*0b60*/  STG.E desc[UR6][R6.64+0x18], R5 ;  /* 0x0000180506007986 */ /* 0x0003e8000c101906 */
[----:B------:R-:W2:Y:S02]  /*0b70*/  LDG.E R0, desc[UR6][R8.64] ;  /* 0x0000000608007981 */ /* 0x000ea4000c1e1900 */
[----:B--2---:R-:W-:-:S05]  /*0b80*/  FMUL R11, R13, R0 ;  /* 0x000000000d0b7220 */ /* 0x004fca0000400000 */
[----:B------:R-:W-:Y:S04]  /*0b90*/  STG.E desc[UR6][R6.64+0x24], R11 ;  /* 0x0000240b06007986 */ /* 0x000fe8000c101906 */
[----:B------:R-:W2:Y:S02]  /*0ba0*/  LDG.E R15, desc[UR6][R8.64+0x4] ;  /* 0x00000406080f7981 */ /* 0x000ea4000c1e1900 */
[----:B--2---:R-:W-:-:S05]  /*0bb0*/  FMUL R15, R14, R15 ;  /* 0x0000000f0e0f7220 */ /* 0x004fca0000400000 */
[----:B------:R-:W-:Y:S04]  /*0bc0*/  STG.E desc[UR6][R6.64+0x10], R15 ;  /* 0x0000100f06007986 */ /* 0x000fe8000c101906 */
[----:B------:R-:W0:Y:S02]  /*0bd0*/  LDG.E R0, desc[UR6][R8.64+0x4] ;  /* 0x0000040608007981 */ /* 0x000e24000c1e1900 */
[----:B0-----:R-:W-:-:S05]  /*0be0*/  FMUL R3, R23, R0 ;  /* 0x0000000017037220 */ /* 0x001fca0000400000 */
[----:B------:R-:W-:Y:S04]  /*0bf0*/  STG.E desc[UR6][R6.64+0x1c], R3 ;  /* 0x00001c0306007986 */ /* 0x000fe8000c101906 */
[----:B------:R-:W1:Y:S02]  /*0c00*/  LDG.E R0, desc[UR6][R8.64+0x4] ;  /* 0x0000040608007981 */ /* 0x000e64000c1e1900 */
[----:B-1----:R-:W-:-:S05]  /*0c10*/  FMUL R5, R13, R0 ;  /* 0x000000000d057220 */ /* 0x002fca0000400000 */
[----:B------:R-:W-:Y:S04]  /*0c20*/  STG.E desc[UR6][R6.64+0x28], R5 ;  /* 0x0000280506007986 */ /* 0x000fe8000c101906 */
[----:B------:R-:W2:Y:S02]  /*0c30*/  LDG.E R17, desc[UR6][R8.64+0x8] ;  /* 0x0000080608117981 */ /* 0x000ea4000c1e1900 */
[----:B--2---:R-:W-:-:S05]  /*0c40*/  FMUL R17, R14, R17 ;  /* 0x000000110e117220 */ /* 0x004fca0000400000 */
[----:B------:R-:W-:Y:S04]  /*0c50*/  STG.E desc[UR6][R6.64+0x14], R17 ;  /* 0x0000141106007986 */ /* 0x000fe8000c101906 */
[----:B------:R-:W2:Y:S02]  /*0c60*/  LDG.E R0, desc[UR6][R8.64+0x8] ;  /* 0x0000080608007981 */ /* 0x000ea4000c1e1900 */
[----:B--2---:R-:W-:-:S05]  /*0c70*/  FMUL R23, R23, R0 ;  /* 0x0000000017177220 */ /* 0x004fca0000400000 */
[----:B------:R-:W-:Y:S04]  /*0c80*/  STG.E desc[UR6][R6.64+0x20], R23 ;  /* 0x0000201706007986 */ /* 0x000fe8000c101906 */
[----:B------:R-:W2:Y:S02]  /*0c90*/  LDG.E R0, desc[UR6][R8.64+0x8] ;  /* 0x0000080608007981 */ /* 0x000ea4000c1e1900 */
[----:B--2---:R-:W-:-:S05]  /*0ca0*/  FMUL R13, R13, R0 ;  /* 0x000000000d0d7220 */ /* 0x004fca0000400000 */
[----:B------:R-:W-:Y:S01]  /*0cb0*/  STG.E desc[UR6][R6.64+0x2c], R13 ;  /* 0x00002c0d06007986 */ /* 0x000fe2000c101906 */
[----:B------:R-:W-:Y:S05]  /*0cc0*/  EXIT ;  /* 0x000000000000794d */ /* 0x000fea0003800000 */
.L_x_13:
[----:B------:R-:W-:Y:S01]  /*0cd0*/  UISETP.GT.U32.AND UP0, UPT, UR4, 0x2, UPT ;  /* 0x000000020400788c */ /* 0x000fe2000bf04070 */
[----:B------:R-:W-:Y:S01]  /*0ce0*/  FFMA R27, R18, -3, R21 ;  /* 0xc0400000121b7823 */ /* 0x000fe20000000015 */
[----:B------:R-:W-:Y:S01]  /*0cf0*/  FMUL R22, R29, 1.0925484895706176758 ;  /* 0x3f8bd8a11d167820 */ /* 0x000fe20000400000 */
[----:B------:R-:W-:Y:S01]  /*0d00*/  FMUL R20, R3, 0.54627424478530883789 ;  /* 0x3f0bd8a103147820 */ /* 0x000fe20000400000 */
[----:B------:R-:W-:-:S05]  /*0d10*/  FMUL R21, R17, 0.3153915703296661377 ;  /* 0x3ea17b0111157820 */ /* 0x000fca0000400000 */
[----:B------:R-:W-:Y:S05]  /*0d20*/  BRA.U UP0, `(.L_x_14) ;  /* 0x0000000500247547 */ /* 0x000fea000b800000 */
        /* <DEDUP_REMOVED lines=8> */
[----:B------:R2:W-:Y:S04]  /*0db0*/  STG.E desc[UR6][R6.64+0x24], R15 ;  /* 0x0000240f06007986 */ /* 0x0005e8000c101906 */
[----:B------:R-:W3:Y:S02]  /*0dc0*/  LDG.E R17, desc[UR6][R8.64] ;  /* 0x0000000608117981 */ /* 0x000ee4000c1e1900 */
[----:B---3--:R-:W-:-:S05]  /*0dd0*/  FMUL R17, R22, R17 ;  /* 0x0000001116117220 */ /* 0x008fca0000400000 */
[----:B------:R3:W-:Y:S04]  /*0de0*/  STG.E desc[UR6][R6.64+0x30], R17 ;  /* 0x0000301106007986 */ /* 0x0007e8000c101906 */
[----:B------:R-:W4:Y:S02]  /*0df0*/  LDG.E R19, desc[UR6][R8.64] ;  /* 0x0000000608137981 */ /* 0x000f24000c1e1900 */
[----:B----4-:R-:W-:-:S05]  /*0e00*/  FMUL R19, R12, R19 ;  /* 0x000000130c137220 */ /* 0x010fca0000400000 */
[----:B------:R-:W-:Y:S04]  /*0e10*/  STG.E desc[UR6][R6.64+0x3c], R19 ;  /* 0x00003c1306007986 */ /* 0x000fe8000c101906 */
[----:B------:R-:W0:Y:S02]  /*0e20*/  LDG.E R0, desc[UR6][R8.64] ;  /* 0x0000000608007981 */ /* 0x000e24000c1e1900 */
[----:B0-----:R-:W-:-:S05]  /*0e30*/  FMUL R3, R21, R0 ;  /* 0x0000000015037220 */ /* 0x001fca0000400000 */
[----:B------:R0:W-:Y:S04]  /*0e40*/  STG.E desc[UR6][R6.64+0x48], R3 ;  /* 0x0000480306007986 */ /* 0x0001e8000c101906 */
[----:B------:R-:W1:Y:S02]  /*0e50*/  LDG.E R0, desc[UR6][R8.64] ;  /* 0x0000000608007981 */ /* 0x000e64000c1e1900 */
[----:B-1----:R-:W-:-:S05]  /*0e60*/  FMUL R5, R11, R0 ;  /* 0x000000000b057220 */ /* 0x002fca0000400000 */
[----:B------:R1:W-:Y:S04]  /*0e70*/  STG.E desc[UR6][R6.64+0x54], R5 ;  /* 0x0000540506007986 */ /* 0x0003e8000c101906 */
[----:B--2---:R-:W2:Y:S02]  /*0e80*/  LDG.E R15, desc[UR6][R8.64] ;  /* 0x00000006080f7981 */ /* 0x004ea4000c1e1900 */
[----:B--2---:R-:W-:-:S05]  /*0e90*/  FMUL R15, R20, R15 ;  /* 0x0000000f140f7220 */ /* 0x004fca0000400000 */
[----:B------:R2:W-:Y:S04]  /*0ea0*/  STG.E desc[UR6][R6.64+0x60], R15 ;  /* 0x0000600f06007986 */ /* 0x0005e8000c101906 */
[----:B---3--:R-:W3:Y:S02]  /*0eb0*/  LDG.E R17, desc[UR6][R8.64+0x4] ;  /* 0x0000040608117981 */ /* 0x008ee4000c1e1900 */
[----:B---3--:R-:W-:-:S05]  /*0ec0*/  FMUL R17, R14, R17 ;  /* 0x000000110e117220 */ /* 0x008fca0000400000 */
[----:B------:R-:W-:Y:S04]  /*0ed0*/  STG.E desc[UR6][R6.64+0x10], R17 ;  /* 0x0000101106007986 */ /* 0x000fe8000c101906 */
[----:B------:R-:W0:Y:S02]  /*0ee0*/  LDG.E R0, desc[UR6][R8.64+0x4] ;  /* 0x0000040608007981 */ /* 0x000e24000c1e1900 */
[----:B0-----:R-:W-:-:S05]  /*0ef0*/  FMUL R3, R23, R0 ;  /* 0x0000000017037220 */ /* 0x001fca0000400000 */
[----:B------:R0:W-:Y:S04]  /*0f00*/  STG.E desc[UR6][R6.64+0x1c], R3 ;  /* 0x00001c0306007986 */ /* 0x0001e8000c101906 */
[----:B------:R-:W1:Y:S02]  /*0f10*/  LDG.E R0, desc[UR6][R8.64+0x4] ;  /* 0x0000040608007981 */ /* 0x000e64000c1e1900 */
[----:B-1----:R-:W-:-:S05]  /*0f20*/  FMUL R5, R13, R0 ;  /* 0x000000000d057220 */ /* 0x002fca0000400000 */
[----:B------:R1:W-:Y:S04]  /*0f30*/  STG.E desc[UR6][R6.64+0x28], R5 ;  /* 0x0000280506007986 */ /* 0x0003e8000c101906 */
[----:B------:R-:W3:Y:S02]  /*0f40*/  LDG.E R19, desc[UR6][R8.64+0x4] ;  /* 0x0000040608137981 */ /* 0x000ee4000c1e1900 */
[----:B---3--:R-:W-:-:S05]  /*0f50*/  FMUL R19, R22, R19 ;  /* 0x0000001316137220 */ /* 0x008fca0000400000 */
[----:B------:R3:W-:Y:S04]  /*0f60*/  STG.E desc[UR6][R6.64+0x34], R19 ;  /* 0x0000341306007986 */ /* 0x0007e8000c101906 */
[----:B--2---:R-:W2:Y:S02]  /*0f70*/  LDG.E R15, desc[UR6][R8.64+0x4] ;  /* 0x00000406080f7981 */ /* 0x004ea4000c1e1900 */
[----:B--2---:R-:W-:-:S05]  /*0f80*/  FMUL R15, R12, R15 ;  /* 0x0000000f0c0f7220 */ /* 0x004fca0000400000 */
[----:B------:R-:W-:Y:S04]  /*0f90*/  STG.E desc[UR6][R6.64+0x40], R15 ;  /* 0x0000400f06007986 */ /* 0x000fe8000c101906 */
[----:B------:R-:W0:Y:S02]  /*0fa0*/  LDG.E R0, desc[UR6][R8.64+0x4] ;  /* 0x0000040608007981 */ /* 0x000e24000c1e1900 */
[----:B0-----:R-:W-:-:S05]  /*0fb0*/  FMUL R3, R21, R0 ;  /* 0x0000000015037220 */ /* 0x001fca0000400000 */
[----:B------:R0:W-:Y:S04]  /*0fc0*/  STG.E desc[UR6][R6.64+0x4c], R3 ;  /* 0x00004c0306007986 */ /* 0x0001e8000c101906 */
[----:B------:R-:W1:Y:S02]  /*0fd0*/  LDG.E R0, desc[UR6][R8.64+0x4] ;  /* 0x0000040608007981 */ /* 0x000e64000c1e1900 */
[----:B-1----:R-:W-:-:S05]  /*0fe0*/  FMUL R5, R11, R0 ;  /* 0x000000000b057220 */ /* 0x002fca0000400000 */
[----:B------:R1:W-:Y:S04]  /*0ff0*/  STG.E desc[UR6][R6.64+0x58], R5 ;  /* 0x0000580506007986 */ /* 0x0003e8000c101906 */
[----:B------:R-:W2:Y:S02]  /*1000*/  LDG.E R17, desc[UR6][R8.64+0x4] ;  /* 0x0000040608117981 */ /* 0x000ea4000c1e1900 */
[----:B--2---:R-:W-:-:S05]  /*1010*/  FMUL R17, R20, R17 ;  /* 0x0000001114117220 */ /* 0x004fca0000400000 */
[----:B------:R-:W-:Y:S04]  /*1020*/  STG.E desc[UR6][R6.64+0x64], R17 ;  /* 0x0000641106007986 */ /* 0x000fe8000c101906 */
[----:B---3--:R-:W2:Y:S02]  /*1030*/  LDG.E R19, desc[UR6][R8.64+0x8] ;  /* 0x0000080608137981 */ /* 0x008ea4000c1e1900 */
[----:B--2---:R-:W-:-:S05]  /*1040*/  FMUL R19, R14, R19 ;  /* 0x000000130e137220 */ /* 0x004fca0000400000 */
[----:B------:R-:W-:Y:S04]  /*1050*/  STG.E desc[UR6][R6.64+0x14], R19 ;  /* 0x0000141306007986 */ /* 0x000fe8000c101906 */
[----:B------:R-:W2:Y:S02]  /*1060*/  LDG.E R0, desc[UR6][R8.64+0x8] ;  /* 0x0000080608007981 */ /* 0x000ea4000c1e1900 */
[----:B--2---:R-:W-:-:S05]  /*1070*/  FMUL R23, R23, R0 ;  /* 0x0000000017177220 */ /* 0x004fca0000400000 */
[----:B------:R-:W-:Y:S04]  /*1080*/  STG.E desc[UR6][R6.64+0x20], R23 ;  /* 0x0000201706007986 */ /* 0x000fe8000c101906 */
[----:B------:R-:W2:Y:S02]  /*1090*/  LDG.E R0, desc[UR6][R8.64+0x8] ;  /* 0x0000080608007981 */ /* 0x000ea4000c1e1900 */
[----:B--2---:R-:W-:-:S05]  /*10a0*/  FMUL R13, R13, R0 ;  /* 0x000000000d0d7220 */ /* 0x004fca0000400000 */
[----:B------:R2:W-:Y:S04]  /*10b0*/  STG.E desc[UR6][R6.64+0x2c], R13 ;  /* 0x00002c0d06007986 */ /* 0x0005e8000c101906 */
[----:B0-----:R-:W3:Y:S02]  /*10c0*/  LDG.E R3, desc[UR6][R8.64+0x8] ;  /* 0x0000080608037981 */ /* 0x001ee4000c1e1900 */
[----:B---3--:R-:W-:-:S05]  /*10d0*/  FMUL R3, R22, R3 ;  /* 0x0000000316037220 */ /* 0x008fca0000400000 */
[----:B------:R-:W-:Y:S04]  /*10e0*/  STG.E desc[UR6][R6.64+0x38], R3 ;  /* 0x0000380306007986 */ /* 0x000fe8000c101906 */
[----:B-1----:R-:W3:Y:S02]  /*10f0*/  LDG.E R5, desc[UR6][R8.64+0x8] ;  /* 0x0000080608057981 */ /* 0x002ee4000c1e1900 */
[----:B---3--:R-:W-:-:S05]  /*1100*/  FMUL R5, R12, R5 ;  /* 0x000000050c057220 */ /* 0x008fca0000400000 */
[----:B------:R-:W-:Y:S04]  /*1110*/  STG.E desc[UR6][R6.64+0x44], R5 ;  /* 0x0000440506007986 */ /* 0x000fe8000c101906 */
[----:B------:R-:W3:Y:S02]  /*1120*/  LDG.E R0, desc[UR6][R8.64+0x8] ;  /* 0x0000080608007981 */ /* 0x000ee4000c1e1900 */
[----:B---3--:R-:W-:-:S05]  /*1130*/  FMUL R21, R21, R0 ;  /* 0x0000000015157220 */ /* 0x008fca0000400000 */
[----:B------:R-:W-:Y:S04]  /*1140*/  STG.E desc[UR6][R6.64+0x50], R21 ;  /* 0x0000501506007986 */ /* 0x000fe8000c101906 */
[----:B------:R-:W3:Y:S02]  /*1150*/  LDG.E R0, desc[UR6][R8.64+0x8] ;  /* 0x0000080608007981 */ /* 0x000ee4000c1e1900 */
[----:B---3--:R-:W-:-:S05]  /*1160*/  FMUL R11, R11, R0 ;  /* 0x000000000b0b7220 */ /* 0x008fca0000400000 */
[----:B------:R-:W-:Y:S04]  /*1170*/  STG.E desc[UR6][R6.64+0x5c], R11 ;  /* 0x00005c0b06007986 */ /* 0x000fe8000c101906 */
[----:B--2---:R-:W2:Y:S02]  /*1180*/  LDG.E R13, desc[UR6][R8.64+0x8] ;  /* 0x00000806080d7981 */ /* 0x004ea4000c1e1900 */
[----:B--2---:R-:W-:-:S05]  /*1190*/  FMUL R13, R20, R13 ;  /* 0x0000000d140d7220 */ /* 0x004fca0000400000 */
[----:B------:R-:W-:Y:S01]  /*11a0*/  STG.E desc[UR6][R6.64+0x68], R13 ;  /* 0x0000680d06007986 */ /* 0x000fe2000c101906 */
[----:B------:R-:W-:Y:S05]  /*11b0*/  EXIT ;  /* 0x000000000000794d */ /* 0x000fea0003800000 */
.L_x_14:
[----:B------:R-:W-:Y:S01]  /*11c0*/  UISETP.NE.AND UP0, UPT, UR4, 0x3, UPT ;  /* 0x000000030400788c */ /* 0x000fe2000bf05270 */
[----:B------:R-:W-:Y:S01]  /*11d0*/  FMUL R17, R26, R27 ;  /* 0x0000001b1a117220 */ /* 0x000fe20000400000 */
[----:B------:R-:W-:Y:S01]  /*11e0*/  FMUL R19, R19, R0 ;  /* 0x0000000013137220 */ /* 0x000fe20000400000 */
[----:B------:R-:W-:Y:S01]  /*11f0*/  FMUL R25, R25, R16 ;  /* 0x0000001019197220 */ /* 0x000fe20000400000 */
[----:B------:R-:W-:-:S05]  /*1200*/  FMUL R28, R3, R28 ;  /* 0x0000001c031c7220 */ /* 0x000fca0000400000 */
        /* <DEDUP_REMOVED lines=15> */
[----:B------:R4:W-:Y:S04]  /*1300*/  STG.E desc[UR6][R6.64+0x3c], R31 ;  /* 0x00003c1f06007986 */ /* 0x0009e8000c101906 */
        /* <DEDUP_REMOVED lines=9> */
[----:B------:R-:W3:Y:S02]  /*13a0*/  LDG.E R0, desc[UR6][R8.64] ;  /* 0x0000000608007981 */ /* 0x000ee4000c1e1900 */
[----:B---3--:R-:W-:-:S05]  /*13b0*/  FMUL R29, R19, R0 ;  /* 0x00000000131d7220 */ /* 0x008fca0000400000 */
[----:B------:R3:W-:Y:S04]  /*13c0*/  STG.E desc[UR6][R6.64+0x6c], R29 ;  /* 0x00006c1d06007986 */ /* 0x0007e8000c101906 */
[----:B----4-:R-:W4:Y:S02]  /*13d0*/  LDG.E R31, desc[UR6][R8.64] ;  /* 0x00000006081f7981 */ /* 0x010f24000c1e1900 */
        /* <DEDUP_REMOVED lines=13> */
[----:B------:R3:W-:Y:S04]  /*14b0*/  STG.E desc[UR6][R6.64+0xa8], R29 ;  /* 0x0000a81d06007986 */ /* 0x0007e8000c101906 */
[----:B------:R-:W0:Y:S02]  /*14c0*/  LDG.E R0, desc[UR6][R8.64] ;  /* 0x0000000608007981 */ /* 0x000e24000c1e1900 */
[----:B0-----:R-:W-:-:S05]  /*14d0*/  FMUL R3, R25, R0 ;  /* 0x0000000019037220 */ /* 0x001fca0000400000 */
[----:B------:R0:W-:Y:S04]  /*14e0*/  STG.E desc[UR6][R6.64+0xb4], R3 ;  /* 0x0000b40306007986 */ /* 0x0001e8000c101906 */
[----:B------:R-:W4:Y:S02]  /*14f0*/  LDG.E R31, desc[UR6][R8.64+0x4] ;  /* 0x00000406081f7981 */ /* 0x000f24000c1e1900 */
[----:B----4-:R-:W-:-:S05]  /*1500*/  FMUL R31, R14, R31 ;  /* 0x0000001f0e1f7220 */ /* 0x010fca0000400000 */
[----:B------:R-:W-:Y:S04]  /*1510*/  STG.E desc[UR6][R6.64+0x10], R31 ;  /* 0x0000101f06007986 */ /* 0x000fe8000c101906 */
[----:B------:R-:W1:Y:S02]  /*1520*/  LDG.E R0, desc[UR6][R8.64+0x4] ;  /* 0x0000040608007981 */ /* 0x000e64000c1e1900 */
[----:B-1----:R-:W-:-:S05]  /*1530*/  FMUL R15, R23, R0 ;  /* 0x00000000170f7220 */ /* 0x002fca0000400000 */
[----:B------:R1:W-:Y:S04]  /*1540*/  STG.E desc[UR6][R6.64+0x1c], R15 ;  /* 0x00001c0f06007986 */ /* 0x0003e8000c101906 */
[----:B------:R-:W2:Y:S02]  /*1550*/  LDG.E R0, desc[UR6][R8.64+0x4] ;  /* 0x0000040608007981 */ /* 0x000ea4000c1e1900 */
[----:B--2---:R-:W-:-:S05]  /*1560*/  FMUL R27, R13, R0 ;  /* 0x000000000d1b7220 */ /* 0x004fca0000400000 */
[----:B------:R2:W-:Y:S04]  /*1570*/  STG.E desc[UR6][R6.64+0x28], R27 ;  /* 0x0000281b06007986 */ /* 0x0005e8000c101906 */
[----:B---3--:R-:W3:Y:S02]  /*1580*/  LDG.E R29, desc[UR6][R8.64+0x4] ;  /* 0x00000406081d7981 */ /* 0x008ee4000c1e1900 */
[----:B---3--:R-:W-:-:S05]  /*1590*/  FMUL R29, R22, R29 ;  /* 0x0000001d161d7220 */ /* 0x008fca0000400000 */
[----:B------:R-:W-:Y:S04]  /*15a0*/  STG.E desc[UR6][R6.64+0x34], R29 ;  /* 0x0000341d06007986 */ /* 0x000fe8000c101906 */
[----:B0-----:R-:W3:Y:S02]  /*15b0*/  LDG.E R3, desc[UR6][R8.64+0x4] ;  /* 0x0000040608037981 */ /* 0x001ee4000c1e1900 */
[----:B---3--:R-:W-:-:S05]  /*15c0*/  FMUL R3, R12, R3 ;  /* 0x000000030c037220 */ /* 0x008fca0000400000 */
[----:B------:R0:W-:Y:S04]  /*15d0*/  STG.E desc[UR6][R6.64+0x40], R3 ;  /* 0x0000400306007986 */ /* 0x0001e8000c101906 */
[----:B------:R-:W1:Y:S02]  /*15e0*/  LDG.E R0, desc[UR6][R8.64+0x4] ;  /* 0x0000040608007981 */ /* 0x000e64000c1e1900 */
[----:B-1----:R-:W-:-:S05]  /*15f0*/  FMUL R15, R21, R0 ;  /* 0x00000000150f7220 */ /* 0x002fca0000400000 */
[----:B------:R1:W-:Y:S04]  /*1600*/  STG.E desc[UR6][R6.64+0x4c], R15 ;  /* 0x00004c0f06007986 */ /* 0x0003e8000c101906 */
[----:B------:R-:W2:Y:S02]  /*1610*/  LDG.E R0, desc[UR6][R8.64+0x4] ;  /* 0x0000040608007981 */ /* 0x000ea4000c1e1900 */
[----:B--2---:R-:W-:-:S05]  /*1620*/  FMUL R27, R11, R0 ;  /* 0x000000000b1b7220 */ /* 0x004fca0000400000 */
[----:B------:R2:W-:Y:S04]  /*1630*/  STG.E desc[UR6][R6.64+0x58], R27 ;  /* 0x0000581b06007986 */ /* 0x0005e8000c101906 */
[----:B------:R-:W3:Y:S02]  /*1640*/  LDG.E R31, desc[UR6][R8.64+0x4] ;  /* 0x00000406081f7981 */ /* 0x000ee4000c1e1900 */
        /* <DEDUP_REMOVED lines=17> */
[----:B0-----:R-:W2:Y:S02]  /*1760*/  LDG.E R3, desc[UR6][R8.64+0x4] ;  /* 0x0000040608037981 */ /* 0x001ea4000c1e1900 */
[----:B--2---:R-:W-:-:S05]  /*1770*/  FMUL R3, R28, R3 ;  /* 0x000000031c037220 */ /* 0x004fca0000400000 */
[----:B------:R0:W-:Y:S04]  /*1780*/  STG.E desc[UR6][R6.64+0xac], R3 ;  /* 0x0000ac0306007986 */ /* 0x0001e8000c101906 */
[----:B------:R-:W1:Y:S02]  /*1790*/  LDG.E R0, desc[UR6][R8.64+0x4] ;  /* 0x0000040608007981 */ /* 0x000e64000c1e1900 */
[----:B-1----:R-:W-:-:S05]  /*17a0*/  FMUL R15, R25, R0 ;  /* 0x00000000190f7220 */ /* 0x002fca0000400000 */
[----:B------:R1:W-:Y:S04]  /*17b0*/  STG.E desc[UR6][R6.64+0xb8], R15 ;  /* 0x0000b80f06007986 */ /* 0x0003e8000c101906 */
        /* <DEDUP_REMOVED lines=11> */
[----:B------:R0:W-:Y:S04]  /*1870*/  STG.E desc[UR6][R6.64+0x38], R3 ;  /* 0x0000380306007986 */ /* 0x0001e8000c101906 */
        /* <DEDUP_REMOVED lines=8> */
[----:B------:R1:W-:Y:S04]  /*1900*/  STG.E desc[UR6][R6.64+0x5c], R11 ;  /* 0x00005c0b06007986 */ /* 0x0003e8000c101906 */
[----:B--2---:R-:W2:Y:S02]  /*1910*/  LDG.E R13, desc[UR6][R8.64+0x8] ;  /* 0x00000806080d7981 */ /* 0x004ea4000c1e1900 */
[----:B--2---:R-:W-:-:S05]  /*1920*/  FMUL R13, R20, R13 ;  /* 0x0000000d140d7220 */ /* 0x004fca0000400000 */
[----:B------:R2:W-:Y:S04]  /*1930*/  STG.E desc[UR6][R6.64+0x68], R13 ;  /* 0x0000680d06007986 */ /* 0x0005e8000c101906 */
[----:B------:R-:W3:Y:S02]  /*1940*/  LDG.E R0, desc[UR6][R8.64+0x8] ;  /* 0x0000080608007981 */ /* 0x000ee4000c1e1900 */
[----:B---3--:R-:W-:-:S05]  /*1950*/  FMUL R19, R19, R0 ;  /* 0x0000000013137220 */ /* 0x008fca0000400000 */
[----:B------:R-:W-:Y:S04]  /*1960*/  STG.E desc[UR6][R6.64+0x74], R19 ;  /* 0x0000741306007986 */ /* 0x000fe8000c101906 */
[----:B0-----:R-:W3:Y:S02]  /*1970*/  LDG.E R3, desc[UR6][R8.64+0x8] ;  /* 0x0000080608037981 */ /* 0x001ee4000c1e1900 */
        /* <DEDUP_REMOVED lines=8> */
[----:B-1----:R-:W3:Y:S02]  /*1a00*/  LDG.E R11, desc[UR6][R8.64+0x8] ;  /* 0x00000806080b7981 */ /* 0x002ee4000c1e1900 */
[----:B---3--:R-:W-:-:S05]  /*1a10*/  FMUL R11, R4, R11 ;  /* 0x0000000b040b7220 */ /* 0x008fca0000400000 */
[----:B------:R-:W-:Y:S04]  /*1a20*/  STG.E desc[UR6][R6.64+0xa4], R11 ;  /* 0x0000a40b06007986 */ /* 0x000fe8000c101906 */
[----:B--2---:R-:W2:Y:S02]  /*1a30*/  LDG.E R13, desc[UR6][R8.64+0x8] ;  /* 0x00000806080d7981 */ /* 0x004ea4000c1e1900 */
[----:B--2---:R-:W-:-:S05]  /*1a40*/  FMUL R13, R28, R13 ;  /* 0x0000000d1c0d7220 */ /* 0x004fca0000400000 */
[----:B------:R-:W-:Y:S04]  /*1a50*/  STG.E desc[UR6][R6.64+0xb0], R13 ;  /* 0x0000b00d06007986 */ /* 0x000fe8000c101906 */
[----:B------:R-:W2:Y:S02]  /*1a60*/  LDG.E R0, desc[UR6][R8.64+0x8] ;  /* 0x0000080608007981 */ /* 0x000ea4000c1e1900 */
[----:B--2---:R-:W-:-:S05]  /*1a70*/  FMUL R25, R25, R0 ;  /* 0x0000000019197220 */ /* 0x004fca0000400000 */
[----:B------:R-:W-:Y:S01]  /*1a80*/  STG.E desc[UR6][R6.64+0xbc], R25 ;  /* 0x0000bc1906007986 */ /* 0x000fe2000c101906 */
[----:B------:R-:W-:Y:S05]  /*1a90*/  EXIT ;  /* 0x000000000000794d */ /* 0x000fea0003800000 */
.L_x_15:
        /* <DEDUP_REMOVED lines=29> */
[----:B------:R4:W-:Y:S04]  /*1c70*/  STG.E desc[UR6][R6.64+0x78], R37 ;  /* 0x0000782506007986 */ /* 0x0009e8000c101906 */
[----:B------:R-:W0:Y:S02]  /*1c80*/  LDG.E R26, desc[UR6][R8.64] ;  /* 0x00000006081a7981 */ /* 0x000e24000c1e1900 */
[----:B0-----:R-:W-:-:S05]  /*1c90*/  FMUL R27, R5, R26 ;  /* 0x0000001a051b7220 */ /* 0x001fca0000400000 */
[----:B------:R0:W-:Y:S04]  /*1ca0*/  STG.E desc[UR6][R6.64+0x84], R27 ;  /* 0x0000841b06007986 */ /* 0x0001e8000c101906 */
[----:B------:R-:W1:Y:S02]  /*1cb0*/  LDG.E R26, desc[UR6][R8.64] ;  /* 0x00000006081a7981 */ /* 0x000e64000c1e1900 */
[----:B-1----:R-:W-:-:S05]  /*1cc0*/  FMUL R31, R17, R26 ;  /* 0x0000001a111f7220 */ /* 0x002fca0000400000 */
[----:B------:R-:W-:Y:S04]  /*1cd0*/  STG.E desc[UR6][R6.64+0x90], R31 ;  /* 0x0000901f06007986 */ /* 0x000fe8000c101906 */
[----:B--2---:R-:W2:Y:S02]  /*1ce0*/  LDG.E R33, desc[UR6][R8.64] ;  /* 0x0000000608217981 */ /* 0x004ea4000c1e1900 */
[----:B--2---:R-:W-:-:S05]  /*1cf0*/  FMUL R33, R4, R33 ;  /* 0x0000002104217220 */ /* 0x004fca0000400000 */
[----:B------:R1:W-:Y:S04]  /*1d00*/  STG.E desc[UR6][R6.64+0x9c], R33 ;  /* 0x00009c2106007986 */ /* 0x0003e8000c101906 */
[----:B---3--:R-:W2:Y:S02]  /*1d10*/  LDG.E R35, desc[UR6][R8.64] ;  /* 0x0000000608237981 */ /* 0x008ea4000c1e1900 */
[----:B--2---:R-:W-:-:S05]  /*1d20*/  FMUL R35, R28, R35 ;  /* 0x000000231c237220 */ /* 0x004fca0000400000 */
[----:B------:R2:W-:Y:S04]  /*1d30*/  STG.E desc[UR6][R6.64+0xa8], R35 ;  /* 0x0000a82306007986 */ /* 0x0005e8000c101906 */
[----:B------:R-:W4:Y:S02]  /*1d40*/  LDG.E R26, desc[UR6][R8.64] ;  /* 0x00000006081a7981 */ /* 0x000f24000c1e1900 */
[----:B----4-:R-:W-:-:S05]  /*1d50*/  FMUL R37, R25, R26 ;  /* 0x0000001a19257220 */ /* 0x010fca0000400000 */
[----:B------:R3:W-:Y:S04]  /*1d60*/  STG.E desc[UR6][R6.64+0xb4], R37 ;  /* 0x0000b42506007986 */ /* 0x0007e8000c101906 */
[----:B------:R-:W4:Y:S01]  /*1d70*/  LDG.E R32, desc[UR6][R8.64] ;  /* 0x0000000608207981 */ /* 0x000f22000c1e1900 */
[----:B------:R-:W-:-:S04]  /*1d80*/  FMUL R26, R29, 2.5033428668975830078 ;  /* 0x402036c51d1a7820 */ /* 0x000fc80000400000 */
[----:B0-----:R-:W-:-:S04]  /*1d90*/  FMUL R27, R3, R26 ;  /* 0x0000001a031b7220 */ /* 0x001fc80000400000 */
[----:B----4-:R-:W-:-:S05]  /*1da0*/  FMUL R34, R27, R32 ;  /* 0x000000201b227220 */ /* 0x010fca0000400000 */
[----:B------:R0:W-:Y:S04]  /*1db0*/  STG.E desc[UR6][R6.64+0xc0], R34 ;  /* 0x0000c02206007986 */ /* 0x0001e8000c101906 */
[----:B-1----:R-:W4:Y:S01]  /*1dc0*/  LDG.E R33, desc[UR6][R8.64] ;  /* 0x0000000608217981 */ /* 0x002f22000c1e1900 */
[----:B------:R-:W-:-:S04]  /*1dd0*/  FMUL R31, R30, -1.7701307535171508789 ;  /* 0xbfe293a51e1f7820 */ /* 0x000fc80000400000 */
[----:B------:R-:W-:-:S04]  /*1de0*/  FMUL R26, R0, R31 ;  /* 0x0000001f001a7220 */ /* 0x000fc80000400000 */
[----:B----4-:R-:W-:-:S05]  /*1df0*/  FMUL R36, R26, R33 ;  /* 0x000000211a247220 */ /* 0x010fca0000400000 */
[----:B------:R-:W-:Y:S04]  /*1e00*/  STG.E desc[UR6][R6.64+0xcc], R36 ;  /* 0x0000cc2406007986 */ /* 0x000fe8000c101906 */
[----:B--2---:R-:W3:Y:S01]  /*1e10*/  LDG.E R35, desc[UR6][R8.64] ;  /* 0x0000000608237981 */ /* 0x004ee2000c1e1900 */
[----:B------:R-:W-:Y:S02]  /*1e20*/  HFMA2 R33, -RZ, RZ, 2.4375, 0 ;  /* 0x40e00000ff217431 */ /* 0x000fe400000001ff */
[----:B------:R-:W-:-:S03]  /*1e30*/  FMUL R32, R29, 0.94617468118667602539 ;  /* 0x3f7238811d207820 */ /* 0x000fc60000400000 */
[----:B------:R-:W-:-:S04]  /*1e40*/  FFMA R31, R24, R33, -1 ;  /* 0xbf800000181f7423 */ /* 0x000fc80000000021 */
[----:B------:R-:W-:-:S04]  /*1e50*/  FMUL R29, R32, R31 ;  /* 0x0000001f201d7220 */ /* 0x000fc80000400000 */
[----:B---3--:R-:W-:-:S05]  /*1e60*/  FMUL R37, R29, R35 ;  /* 0x000000231d257220 */ /* 0x008fca0000400000 */
[----:B------:R1:W-:Y:S04]  /*1e70*/  STG.E desc[UR6][R6.64+0xd8], R37 ;  /* 0x0000d82506007986 */ /* 0x0003e8000c101906 */
[----:B0-----:R-:W2:Y:S01]  /*1e80*/  LDG.E R34, desc[UR6][R8.64] ;  /* 0x0000000608227981 */ /* 0x001ea2000c1e1900 */
[----:B------:R-:W-:Y:S01]  /*1e90*/  FMUL R35, R30, -0.66904652118682861328 ;  /* 0xbf2b46a21e237820 */ /* 0x000fe20000400000 */
[----:B------:R-:W-:-:S04]  /*1ea0*/  FFMA R32, R24, R33, -3 ;  /* 0xc040000018207423 */ /* 0x000fc80000000021 */
[----:B------:R-:W-:Y:S01]  /*1eb0*/  FMUL R30, R35, R32 ;  /* 0x00000020231e7220 */ /* 0x000fe20000400000 */
[----:B------:R-:W-:-:S03]  /*1ec0*/  MOV R33, 0x420c0000 ;  /* 0x420c000000217802 */ /* 0x000fc60000000f00 */
[----:B--2---:R-:W-:-:S05]  /*1ed0*/  FMUL R35, R30, R34 ;  /* 0x000000221e237220 */ /* 0x004fca0000400000 */
[----:B------:R0:W-:Y:S04]  /*1ee0*/  STG.E desc[UR6][R6.64+0xe4], R35 ;  /* 0x0000e42306007986 */ /* 0x0001e8000c101906 */
[----:B------:R-:W1:Y:S01]  /*1ef0*/  LDG.E R34, desc[UR6][R8.64] ;  /* 0x0000000608227981 */ /* 0x000e62000c1e1900 */
[----:B------:R-:W-:-:S04]  /*1f00*/  FFMA R33, R24, R33, -30 ;  /* 0xc1f0000018217423 */ /* 0x000fc80000000021 */
[----:B------:R-:W-:-:S04]  /*1f10*/  FFMA R24, R24, R33, 3 ;  /* 0x4040000018187423 */ /* 0x000fc80000000021 */
[----:B------:R-:W-:-:S04]  /*1f20*/  FMUL R24, R24, 0.10578554868698120117 ;  /* 0x3dd8a61818187820 */ /* 0x000fc80000400000 */
[----:B-1----:R-:W-:-:S05]  /*1f30*/  FMUL R37, R24, R34 ;  /* 0x0000002218257220 */ /* 0x002fca0000400000 */
[----:B------:R1:W-:Y:S04]  /*1f40*/  STG.E desc[UR6][R6.64+0xf0], R37 ;  /* 0x0000f02506007986 */ /* 0x0003e8000c101906 */
[----:B------:R-:W2:Y:S01]  /*1f50*/  LDG.E R34, desc[UR6][R8.64] ;  /* 0x0000000608227981 */ /* 0x000ea2000c1e1900 */
[----:B------:R-:W-:-:S04]  /*1f60*/  FMUL R33, R2, -0.66904652118682861328 ;  /* 0xbf2b46a202217820 */ /* 0x000fc80000400000 */
[----:B------:R-:W-:-:S04]  /*1f70*/  FMUL R32, R32, R33 ;  /* 0x0000002120207220 */ /* 0x000fc80000400000 */
[----:B--2---:R-:W-:-:S05]  /*1f80*/  FMUL R33, R32, R34 ;  /* 0x0000002220217220 */ /* 0x004fca0000400000 */
[----:B------:R2:W-:Y:S04]  /*1f90*/  STG.E desc[UR6][R6.64+0xfc], R33 ;  /* 0x0000fc2106007986 */ /* 0x0005e8000c101906 */
[----:B------:R-:W0:Y:S01]  /*1fa0*/  LDG.E R36, desc[UR6][R8.64] ;  /* 0x0000000608247981 */ /* 0x000e22000c1e1900 */
[----:B------:R-:W-:-:S04]  /*1fb0*/  FMUL R34, R3, 0.4730873405933380127 ;  /* 0x3ef2388103227820 */ /* 0x000fc80000400000 */
[----:B------:R-:W-:-:S04]  /*1fc0*/  FMUL R31, R31, R34 ;  /* 0x000000221f1f7220 */ /* 0x000fc80000400000 */
[----:B0-----:R-:W-:-:S05]  /*1fd0*/  FMUL R35, R31, R36 ;  /* 0x000000241f237220 */ /* 0x001fca0000400000 */
[----:B------:R0:W-:Y:S04]  /*1fe0*/  STG.E desc[UR6][R6.64+0x108], R35 ;  /* 0x0001082306007986 */ /* 0x0001e8000c101906 */
[----:B-1----:R-:W3:Y:S01]  /*1ff0*/  LDG.E R37, desc[UR6][R8.64] ;  /* 0x0000000608257981 */ /* 0x002ee2000c1e1900 */
[----:B------:R-:W-:-:S04]  /*2000*/  FMUL R3, R2, -1.7701307535171508789 ;  /* 0xbfe293a502037820 */ /* 0x000fc80000400000 */
[----:B------:R-:W-:Y:S01]  /*2010*/  FMUL R2, R16, R3 ;  /* 0x0000000310027220 */ /* 0x000fe20000400000 */
[----:B------:R-:W-:-:S03]  /*2020*/  FMUL R0, R18, R0 ;  /* 0x0000000012007220 */ /* 0x000fc60000400000 */
[----:B---3--:R-:W-:-:S05]  /*2030*/  FMUL R37, R2, R37 ;  /* 0x0000002502257220 */ /* 0x008fca0000400000 */
[----:B------:R1:W-:Y:S04]  /*2040*/  STG.E desc[UR6][R6.64+0x114], R37 ;  /* 0x0001142506007986 */ /* 0x0003e8000c101906 */
[----:B------:R-:W3:Y:S01]  /*2050*/  LDG.E R3, desc[UR6][R8.64] ;  /* 0x0000000608037981 */ /* 0x000ee2000c1e1900 */
[----:B------:R-:W-:-:S04]  /*2060*/  FFMA R0, R15, R16, -R0 ;  /* 0x000000100f007223 */ /* 0x000fc80000000800 */
[----:B------:R-:W-:-:S04]  /*2070*/  FMUL R0, R0, 0.62583571672439575195 ;  /* 0x3f2036c500007820 */ /* 0x000fc80000400000 */
[----:B---3--:R-:W-:-:S05]  /*2080*/  FMUL R3, R0, R3 ;  /* 0x0000000300037220 */ /* 0x008fca0000400000 */
[----:B------:R3:W-:Y:S04]  /*2090*/  STG.E desc[UR6][R6.64+0x120], R3 ;  /* 0x0001200306007986 */ /* 0x0007e8000c101906 */
[----:B------:R-:W4:Y:S02]  /*20a0*/  LDG.E R15, desc[UR6][R8.64+0x4] ;  /* 0x00000406080f7981 */ /* 0x000f24000c1e1900 */
[----:B----4-:R-:W-:-:S05]  /*20b0*/  FMUL R15, R14, R15 ;  /* 0x0000000f0e0f7220 */ /* 0x010fca0000400000 */
[----:B------:R4:W-:Y:S04]  /*20c0*/  STG.E desc[UR6][R6.64+0x10], R15 ;  /* 0x0000100f06007986 */ /* 0x0009e8000c101906 */
[----:B------:R-:W2:Y:S02]  /*20d0*/  LDG.E R16, desc[UR6][R8.64+0x4] ;  /* 0x0000040608107981 */ /* 0x000ea4000c1e1900 */
[----:B--2---:R-:W-:-:S05]  /*20e0*/  FMUL R33, R23, R16 ;  /* 0x0000001017217220 */ /* 0x004fca0000400000 */
[----:B------:R2:W-:Y:S04]  /*20f0*/  STG.E desc[UR6][R6.64+0x1c], R33 ;  /* 0x00001c2106007986 */ /* 0x0005e8000c101906 */
[----:B------:R-:W0:Y:S02]  /*2100*/  LDG.E R16, desc[UR6][R8.64+0x4] ;  /* 0x0000040608107981 */ /* 0x000e24000c1e1900 */
[----:B0-----:R-:W-:-:S05]  /*2110*/  FMUL R35, R13, R16 ;  /* 0x000000100d237220 */ /* 0x001fca0000400000 */
[----:B------:R0:W-:Y:S04]  /*2120*/  STG.E desc[UR6][R6.64+0x28], R35 ;  /* 0x0000282306007986 */ /* 0x0001e8000c101906 */
[----:B-1----:R-:W5:Y:S02]  /*2130*/  LDG.E R37, desc[UR6][R8.64+0x4] ;  /* 0x0000040608257981 */ /* 0x002f64000c1e1900 */
[----:B-----5:R-:W-:-:S05]  /*2140*/  FMUL R37, R22, R37 ;  /* 0x0000002516257220 */ /* 0x020fca0000400000 */
[----:B------:R-:W-:Y:S04]  /*2150*/  STG.E desc[UR6][R6.64+0x34], R37 ;  /* 0x0000342506007986 */ /* 0x000fe8000c101906 */
[----:B---3--:R-:W3:Y:S02]  /*2160*/  LDG.E R3, desc[UR6][R8.64+0x4] ;  /* 0x0000040608037981 */ /* 0x008ee4000c1e1900 */
        /* <DEDUP_REMOVED lines=8> */
[----:B0-----:R-:W4:Y:S02]  /*21f0*/  LDG.E R35, desc[UR6][R8.64+0x4] ;  /* 0x0000040608237981 */ /* 0x001f24000c1e1900 */
[----:B----4-:R-:W-:-:S05]  /*2200*/  FMUL R35, R20, R35 ;  /* 0x0000002314237220 */ /* 0x010fca0000400000 */
[----:B------:R0:W-:Y:S04]  /*2210*/  STG.E desc[UR6][R6.64+0x64], R35 ;  /* 0x0000642306007986 */ /* 0x0001e8000c101906 */
[----:B------:R-:W1:Y:S02]  /*2220*/  LDG.E R16, desc[UR6][R8.64+0x4] ;  /* 0x0000040608107981 */ /* 0x000e64000c1e1900 */
[----:B-1----:R-:W-:-:S05]  /*2230*/  FMUL R3, R19, R16 ;  /* 0x0000001013037220 */ /* 0x002fca0000400000 */
[----:B------:R1:W-:Y:S04]  /*2240*/  STG.E desc[UR6][R6.64+0x70], R3 ;  /* 0x0000700306007986 */ /* 0x0003e8000c101906 */
[----:B------:R-:W4:Y:S02]  /*2250*/  LDG.E R37, desc[UR6][R8.64+0x4] ;  /* 0x0000040608257981 */ /* 0x000f24000c1e1900 */
[----:B----4-:R-:W-:-:S05]  /*2260*/  FMUL R37, R10, R37 ;  /* 0x000000250a257220 */ /* 0x010fca0000400000 */
[----:B------:R-:W-:Y:S04]  /*2270*/  STG.E desc[UR6][R6.64+0x7c], R37 ;  /* 0x00007c2506007986 */ /* 0x000fe8000c101906 */
[----:B------:R-:W3:Y:S02]  /*2280*/  LDG.E R16, desc[UR6][R8.64+0x4] ;  /* 0x0000040608107981 */ /* 0x000ee4000c1e1900 */
[----:B---3--:R-:W-:-:S05]  /*2290*/  FMUL R15, R5, R16 ;  /* 0x00000010050f7220 */ /* 0x008fca0000400000 */
[----:B------:R3:W-:Y:S04]  /*22a0*/  STG.E desc[UR6][R6.64+0x88], R15 ;  /* 0x0000880f06007986 */ /* 0x0007e8000c101906 */
[----:B------:R-:W2:Y:S02]  /*22b0*/  LDG.E R16, desc[UR6][R8.64+0x4] ;  /* 0x0000040608107981 */ /* 0x000ea4000c1e1900 */
[----:B--2---:R-:W-:-:S05]  /*22c0*/  FMUL R33, R17, R16 ;  /* 0x0000001011217220 */ /* 0x004fca0000400000 */
[----:B------:R2:W-:Y:S04]  /*22d0*/  STG.E desc[UR6][R6.64+0x94], R33 ;  /* 0x0000942106007986 */ /* 0x0005e8000c101906 */
[----:B0-----:R-:W4:Y:S02]  /*22e0*/  LDG.E R35, desc[UR6][R8.64+0x4] ;  /* 0x0000040608237981 */ /* 0x001f24000c1e1900 */
[----:B----4-:R-:W-:-:S05]  /*22f0*/  FMUL R35, R4, R35 ;  /* 0x0000002304237220 */ /* 0x010fca0000400000 */
[----:B------:R-:W-:Y:S04]  /*2300*/  STG.E desc[UR6][R6.64+0xa0], R35 ;  /* 0x0000a02306007986 */ /* 0x000fe8000c101906 */
[----:B-1----:R-:W4:Y:S02]  /*2310*/  LDG.E R3, desc[UR6][R8.64+0x4] ;  /* 0x0000040608037981 */ /* 0x002f24000c1e1900 */
[----:B----4-:R-:W-:-:S05]  /*2320*/  FMUL R3, R28, R3 ;  /* 0x000000031c037220 */ /* 0x010fca0000400000 */
[----:B------:R0:W-:Y:S04]  /*2330*/  STG.E desc[UR6][R6.64+0xac], R3 ;  /* 0x0000ac0306007986 */ /* 0x0001e8000c101906 */
[----:B------:R-:W3:Y:S02]  /*2340*/  LDG.E R16, desc[UR6][R8.64+0x4] ;  /* 0x0000040608107981 */ /* 0x000ee4000c1e1900 */
[----:B---3--:R-:W-:-:S05]  /*2350*/  FMUL R15, R25, R16 ;  /* 0x00000010190f7220 */ /* 0x008fca0000400000 */
[----:B------:R1:W-:Y:S04]  /*2360*/  STG.E desc[UR6][R6.64+0xb8], R15 ;  /* 0x0000b80f06007986 */ /* 0x0003e8000c101906 */
[----:B------:R-:W2:Y:S02]  /*2370*/  LDG.E R16, desc[UR6][R8.64+0x4] ;  /* 0x0000040608107981 */ /* 0x000ea4000c1e1900 */
[----:B--2---:R-:W-:-:S05]  /*2380*/  FMUL R33, R27, R16 ;  /* 0x000000101b217220 */ /* 0x004fca0000400000 */
[----:B------:R2:W-:Y:S04]  /*2390*/  STG.E desc[UR6][R6.64+0xc4], R33 ;  /* 0x0000c42106007986 */ /* 0x0005e8000c101906 */
[----:B------:R-:W3:Y:S02]  /*23a0*/  LDG.E R37, desc[UR6][R8.64+0x4] ;  /* 0x0000040608257981 */ /* 0x000ee4000c1e1900 */
[----:B---3--:R-:W-:-:S05]  /*23b0*/  FMUL R37, R26, R37 ;  /* 0x000000251a257220 */ /* 0x008fca0000400000 */
[----:B------:R-:W-:Y:S04]  /*23c0*/  STG.E desc[UR6][R6.64+0xd0], R37 ;  /* 0x0000d02506007986 */ /* 0x000fe8000c101906 */
[----:B------:R-:W0:Y:S02]  /*23d0*/  LDG.E R16, desc[UR6][R8.64+0x4] ;  /* 0x0000040608107981 */ /* 0x000e24000c1e1900 */
[----:B0-----:R-:W-:-:S05]  /*23e0*/  FMUL R3, R29, R16 ;  /* 0x000000101d037220 */ /* 0x001fca0000400000 */
[----:B------:R0:W-:Y:S04]  /*23f0*/  STG.E desc[UR6][R6.64+0xdc], R3 ;  /* 0x0000dc0306007986 */ /* 0x0001e8000c101906 */
[----:B------:R-:W3:Y:S02]  /*2400*/  LDG.E R35, desc[UR6][R8.64+0x4] ;  /* 0x0000040608237981 */ /* 0x000ee4000c1e1900 */
[----:B---3--:R-:W-:-:S05]  /*2410*/  FMUL R35, R30, R35 ;  /* 0x000000231e237220 */ /* 0x008fca0000400000 */
[----:B------:R3:W-:Y:S04]  /*2420*/  STG.E desc[UR6][R6.64+0xe8], R35 ;  /* 0x0000e82306007986 */ /* 0x0007e8000c101906 */
[----:B-1----:R-:W4:Y:S02]  /*2430*/  LDG.E R15, desc[UR6][R8.64+0x4] ;  /* 0x00000406080f7981 */ /* 0x002f24000c1e1900 */
[----:B----4-:R-:W-:-:S05]  /*2440*/  FMUL R15, R24, R15 ;  /* 0x0000000f180f7220 */ /* 0x010fca0000400000 */
[----:B------:R1:W-:Y:S04]  /*2450*/  STG.E desc[UR6][R6.64+0xf4], R15 ;  /* 0x0000f40f06007986 */ /* 0x0003e8000c101906 */
[----:B--2---:R-:W2:Y:S02]  /*2460*/  LDG.E R33, desc[UR6][R8.64+0x4] ;  /* 0x0000040608217981 */ /* 0x004ea4000c1e1900 */
[----:B--2---:R-:W-:-:S05]  /*2470*/  FMUL R33, R32, R33 ;  /* 0x0000002120217220 */ /* 0x004fca0000400000 */
[----:B------:R-:W-:Y:S04]  /*2480*/  STG.E desc[UR6][R6.64+0x100], R33 ;  /* 0x0001002106007986 */ /* 0x000fe8000c101906 */
[----:B------:R-:W0:Y:S02]  /*2490*/  LDG.E R16, desc[UR6][R8.64+0x4] ;  /* 0x0000040608107981 */ /* 0x000e24000c1e1900 */
[----:B0-----:R-:W-:-:S05]  /*24a0*/  FMUL R3, R31, R16 ;  /* 0x000000101f037220 */ /* 0x001fca0000400000 */
[----:B------:R0:W-:Y:S04]  /*24b0*/  STG.E desc[UR6][R6.64+0x10c], R3 ;  /* 0x00010c0306007986 */ /* 0x0001e8000c101906 */
[----:B------:R-:W2:Y:S02]  /*24c0*/  LDG.E R37, desc[UR6][R8.64+0x4] ;  /* 0x0000040608257981 */ /* 0x000ea4000c1e1900 */
[----:B--2---:R-:W-:-:S05]  /*24d0*/  FMUL R37, R2, R37 ;  /* 0x0000002502257220 */ /* 0x004fca0000400000 */
[----:B------:R-:W-:Y:S04]  /*24e0*/  STG.E desc[UR6][R6.64+0x118], R37 ;  /* 0x0001182506007986 */ /* 0x000fe8000c101906 */
[----:B---3--:R-:W2:Y:S02]  /*24f0*/  LDG.E R35, desc[UR6][R8.64+0x4] ;  /* 0x0000040608237981 */ /* 0x008ea4000c1e1900 */
[----:B--2---:R-:W-:-:S05]  /*2500*/  FMUL R35, R0, R35 ;  /* 0x0000002300237220 */ /* 0x004fca0000400000 */
[----:B------:R-:W-:Y:S04]  /*2510*/  STG.E desc[UR6][R6.64+0x124], R35 ;  /* 0x0001242306007986 */ /* 0x000fe8000c101906 */
[----:B-1----:R-:W2:Y:S02]  /*2520*/  LDG.E R15, desc[UR6][R8.64+0x8] ;  /* 0x00000806080f7981 */ /* 0x002ea4000c1e1900 */
        /* <DEDUP_REMOVED lines=8> */
[----:B0-----:R-:W2:Y:S02]  /*25b0*/  LDG.E R3, desc[UR6][R8.64+0x8] ;  /* 0x0000080608037981 */ /* 0x001ea4000c1e1900 */
        /* <DEDUP_REMOVED lines=11> */
[----:B-1----:R-:W3:Y:S02]  /*2670*/  LDG.E R13, desc[UR6][R8.64+0x8] ;  /* 0x00000806080d7981 */ /* 0x002ee4000c1e1900 */
[----:B---3--:R-:W-:-:S05]  /*2680*/  FMUL R13, R20, R13 ;  /* 0x0000000d140d7220 */ /* 0x008fca0000400000 */
[----:B------:R1:W-:Y:S04]  /*2690*/  STG.E desc[UR6][R6.64+0x68], R13 ;  /* 0x0000680d06007986 */ /* 0x0003e8000c101906 */
[----:B------:R-:W3:Y:S02]  /*26a0*/  LDG.E R12, desc[UR6][R8.64+0x8] ;  /* 0x00000806080c7981 */ /* 0x000ee4000c1e1900 */
[----:B---3--:R-:W-:-:S05]  /*26b0*/  FMUL R19, R19, R12 ;  /* 0x0000000c13137220 */ /* 0x008fca0000400000 */
[----:B------:R-:W-:Y:S04]  /*26c0*/  STG.E desc[UR6][R6.64+0x74], R19 ;  /* 0x0000741306007986 */ /* 0x000fe8000c101906 */
[----:B0-----:R-:W3:Y:S02]  /*26d0*/  LDG.E R3, desc[UR6][R8.64+0x8] ;  /* 0x0000080608037981 */ /* 0x001ee4000c1e1900 */
[----:B---3--:R-:W-:-:S05]  /*26e0*/  FMUL R3, R10, R3 ;  /* 0x000000030a037220 */ /* 0x008fca0000400000 */
[----:B------:R0:W-:Y:S04]  /*26f0*/  STG.E desc[UR6][R6.64+0x80], R3 ;  /* 0x0000800306007986 */ /* 0x0001e8000c101906 */
[----:B------:R-:W3:Y:S02]  /*2700*/  LDG.E R10, desc[UR6][R8.64+0x8] ;  /* 0x00000806080a7981 */ /* 0x000ee4000c1e1900 */
[----:B---3--:R-:W-:-:S05]  /*2710*/  FMUL R5, R5, R10 ;  /* 0x0000000a05057220 */ /* 0x008fca0000400000 */
[----:B------:R3:W-:Y:S04]  /*2720*/  STG.E desc[UR6][R6.64+0x8c], R5 ;  /* 0x00008c0506007986 */ /* 0x0007e8000c101906 */
[----:B------:R-:W4:Y:S02]  /*2730*/  LDG.E R10, desc[UR6][R8.64+0x8] ;  /* 0x00000806080a7981 */ /* 0x000f24000c1e1900 */
[----:B----4-:R-:W-:-:S05]  /*2740*/  FMUL R17, R17, R10 ;  /* 0x0000000a11117220 */ /* 0x010fca0000400000 */
[----:B------:R-:W-:Y:S04]  /*2750*/  STG.E desc[UR6][R6.64+0x98], R17 ;  /* 0x0000981106007986 */ /* 0x000fe8000c101906 */
[----:B--2---:R-:W2:Y:S02]  /*2760*/  LDG.E R11, desc[UR6][R8.64+0x8] ;  /* 0x00000806080b7981 */ /* 0x004ea4000c1e1900 */
[----:B--2---:R-:W-:-:S05]  /*2770*/  FMUL R11, R4, R11 ;  /* 0x0000000b040b7220 */ /* 0x004fca0000400000 */
[----:B------:R2:W-:Y:S04]  /*2780*/  STG.E desc[UR6][R6.64+0xa4], R11 ;  /* 0x0000a40b06007986 */ /* 0x0005e8000c101906 */
[----:B-1----:R-:W4:Y:S02]  /*2790*/  LDG.E R13, desc[UR6][R8.64+0x8] ;  /* 0x00000806080d7981 */ /* 0x002f24000c1e1900 */
[----:B----4-:R-:W-:-:S05]  /*27a0*/  FMUL R13, R28, R13 ;  /* 0x0000000d1c0d7220 */ /* 0x010fca0000400000 */
[----:B------:R1:W-:Y:S04]  /*27b0*/  STG.E desc[UR6][R6.64+0xb0], R13 ;  /* 0x0000b00d06007986 */ /* 0x0003e8000c101906 */
[----:B------:R-:W4:Y:S02]  /*27c0*/  LDG.E R4, desc[UR6][R8.64+0x8] ;  /* 0x0000080608047981 */ /* 0x000f24000c1e1900 */
[----:B----4-:R-:W-:-:S05]  /*27d0*/  FMUL R25, R25, R4 ;  /* 0x0000000419197220 */ /* 0x010fca0000400000 */
[----:B------:R-:W-:Y:S04]  /*27e0*/  STG.E desc[UR6][R6.64+0xbc], R25 ;  /* 0x0000bc1906007986 */ /* 0x000fe8000c101906 */
[----:B------:R-:W4:Y:S02]  /*27f0*/  LDG.E R4, desc[UR6][R8.64+0x8] ;  /* 0x0000080608047981 */ /* 0x000f24000c1e1900 */
[----:B----4-:R-:W-:-:S05]  /*2800*/  FMUL R27, R27, R4 ;  /* 0x000000041b1b7220 */ /* 0x010fca0000400000 */
[----:B------:R-:W-:Y:S04]  /*2810*/  STG.E desc[UR6][R6.64+0xc8], R27 ;  /* 0x0000c81b06007986 */ /* 0x000fe8000c101906 */
[----:B0-----:R-:W4:Y:S02]  /*2820*/  LDG.E R3, desc[UR6][R8.64+0x8] ;  /* 0x0000080608037981 */ /* 0x001f24000c1e1900 */
[----:B----4-:R-:W-:-:S05]  /*2830*/  FMUL R3, R26, R3 ;  /* 0x000000031a037220 */ /* 0x010fca0000400000 */
[----:B------:R0:W-:Y:S04]  /*2840*/  STG.E desc[UR6][R6.64+0xd4], R3 ;  /* 0x0000d40306007986 */ /* 0x0001e8000c101906 */
[----:B------:R-:W4:Y:S02]  /*2850*/  LDG.E R4, desc[UR6][R8.64+0x8] ;  /* 0x0000080608047981 */ /* 0x000f24000c1e1900 */
[----:B----4-:R-:W-:-:S05]  /*2860*/  FMUL R29, R29, R4 ;  /* 0x000000041d1d7220 */ /* 0x010fca0000400000 */
[----:B------:R-:W-:Y:S04]  /*2870*/  STG.E desc[UR6][R6.64+0xe0], R29 ;  /* 0x0000e01d06007986 */ /* 0x000fe8000c101906 */
[----:B---3--:R-:W3:Y:S02]  /*2880*/  LDG.E R5, desc[UR6][R8.64+0x8] ;  /* 0x0000080608057981 */ /* 0x008ee4000c1e1900 */
[----:B---3--:R-:W-:-:S05]  /*2890*/  FMUL R5, R30, R5 ;  /* 0x000000051e057220 */ /* 0x008fca0000400000 */
[----:B------:R3:W-:Y:S04]  /*28a0*/  STG.E desc[UR6][R6.64+0xec], R5 ;  /* 0x0000ec0506007986 */ /* 0x0007e8000c101906 */
[----:B--2---:R-:W2:Y:S02]  /*28b0*/  LDG.E R11, desc[UR6][R8.64+0x8] ;  /* 0x00000806080b7981 */ /* 0x004ea4000c1e1900 */
        /* <DEDUP_REMOVED lines=8> */
[----:B0-----:R-:W2:Y:S02]  /*2940*/  LDG.E R3, desc[UR6][R8.64+0x8] ;  /* 0x0000080608037981 */ /* 0x001ea4000c1e1900 */
[----:B--2---:R-:W-:-:S05]  /*2950*/  FMUL R3, R2, R3 ;  /* 0x0000000302037220 */ /* 0x004fca0000400000 */
[----:B------:R-:W-:Y:S04]  /*2960*/  STG.E desc[UR6][R6.64+0x11c], R3 ;  /* 0x00011c0306007986 */ /* 0x000fe8000c101906 */
[----:B---3--:R-:W2:Y:S02]  /*2970*/  LDG.E R5, desc[UR6][R8.64+0x8] ;  /* 0x0000080608057981 */ /* 0x008ea4000c1e1900 */
[----:B--2---:R-:W-:-:S05]  /*2980*/  FMUL R5, R0, R5 ;  /* 0x0000000500057220 */ /* 0x004fca0000400000 */
[----:B------:R-:W-:Y:S01]  /*2990*/  STG.E desc[UR6][R6.64+0x128], R5 ;  /* 0x0001280506007986 */ /* 0x000fe2000c101906 */
[----:B------:R-:W-:Y:S05]  /*29a0*/  EXIT ;  /* 0x000000000000794d */ /* 0x000fea0003800000 */
        .weak           $__internal_0_$__cuda_sm20_sqrt_rn_f32_slowpath
        .type           $__internal_0_$__cuda_sm20_sqrt_rn_f32_slowpath,@function
        .size           $__internal_0_$__cuda_sm20_sqrt_rn_f32_slowpath,($__internal_1_$__cuda_sm3x_div_rn_noftz_f32_slowpath - $__internal_0_$__cuda_sm20_sqrt_rn_f32_slowpath)
$__internal_0_$__cuda_sm20_sqrt_rn_f32_slowpath:
[----:B------:R-:W-:-:S13]  /*29b0*/  LOP3.LUT P0, RZ, R11, 0x7fffffff, RZ, 0xc0, !PT ;  /* 0x7fffffff0bff7812 */ /* 0x000fda000780c0ff */
[----:B------:R-:W-:Y:S05]  /*29c0*/  @!P0 BRA `(.L_x_16) ;  /* 0x0000000000448947 */ /* 0x000fea0003800000 */
[----:B------:R-:W-:Y:S02]  /*29d0*/  FSETP.GEU.FTZ.AND P0, PT, R11, RZ, PT ;  /* 0x000000ff0b00720b */ /* 0x000fe40003f1e000 */
[----:B------:R-:W-:-:S11]  /*29e0*/  MOV R4, R11 ;  /* 0x0000000b00047202 */ /* 0x000fd60000000f00 */
[----:B------:R-:W-:Y:S01]  /*29f0*/  @!P0 MOV R11, 0x7fffffff ;  /* 0x7fffffff000b8802 */ /* 0x000fe20000000f00 */
[----:B------:R-:W-:Y:S06]  /*2a00*/  @!P0 BRA `(.L_x_16) ;  /* 0x0000000000348947 */ /* 0x000fec0003800000 */
[----:B------:R-:W-:-:S13]  /*2a10*/  FSETP.GTU.FTZ.AND P0, PT, |R4|, +INF , PT ;  /* 0x7f8000000400780b */ /* 0x000fda0003f1c200 */
[----:B------:R-:W-:Y:S01]  /*2a20*/  @P0 FADD.FTZ R11, R4, 1 ;  /* 0x3f800000040b0421 */ /* 0x000fe20000010000 */
[----:B------:R-:W-:Y:S06]  /*2a30*/  @P0 BRA `(.L_x_16) ;  /* 0x0000000000280947 */ /* 0x000fec0003800000 */
[----:B------:R-:W-:-:S13]  /*2a40*/  FSETP.NEU.FTZ.AND P0, PT, |R4|, +INF , PT ;  /* 0x7f8000000400780b */ /* 0x000fda0003f1d200 */
[----:B------:R-:W-:-:S04]  /*2a50*/  @P0 FFMA R5, R4, 1.84467440737095516160e+19, RZ ;  /* 0x5f80000004050823 */ /* 0x000fc800000000ff */
[----:B------:R-:W0:Y:S02]  /*2a60*/  @P0 MUFU.RSQ R10, R5 ;  /* 0x00000005000a0308 */ /* 0x000e240000001400 */
[----:B0-----:R-:W-:Y:S01]  /*2a70*/  @P0 FMUL.FTZ R12, R5, R10 ;  /* 0x0000000a050c0220 */ /* 0x001fe20000410000 */
[----:B------:R-:W-:-:S03]  /*2a80*/  @P0 FMUL.FTZ R10, R10, 0.5 ;  /* 0x3f0000000a0a0820 */ /* 0x000fc60000410000 */
[----:B------:R-:W-:-:S04]  /*2a90*/  @P0 FADD.FTZ R11, -R12, -RZ ;  /* 0x800000ff0c0b0221 */ /* 0x000fc80000010100 */
[----:B------:R-:W-:Y:S01]  /*2aa0*/  @P0 FFMA R13, R12, R11, R5 ;  /* 0x0000000b0c0d0223 */ /* 0x000fe20000000005 */
[----:B------:R-:W-:-:S03]  /*2ab0*/  @!P0 MOV R11, R4 ;  /* 0x00000004000b8202 */ /* 0x000fc60000000f00 */
[----:B------:R-:W-:-:S04]  /*2ac0*/  @P0 FFMA R10, R13, R10, R12 ;  /* 0x0000000a0d0a0223 */ /* 0x000fc8000000000c */
[----:B------:R-:W-:-:S07]  /*2ad0*/  @P0 FMUL.FTZ R11, R10, 2.3283064365386962891e-10 ;  /* 0x2f8000000a0b0820 */ /* 0x000fce0000410000 */
.L_x_16:
[----:B------:R-:W-:Y:S01]  /*2ae0*/  HFMA2 R5, -RZ, RZ, 0, 0 ;  /* 0x00000000ff057431 */ /* 0x000fe200000001ff */
[----:B------:R-:W-:-:S04]  /*2af0*/  MOV R4, R14 ;  /* 0x0000000e00047202 */ /* 0x000fc80000000f00 */
[----:B------:R-:W-:Y:S05]  /*2b00*/  RET.REL.NODEC R4 `(_Z26compute_sh_backward_kerneljjPK6float3PKfPf) ;  /* 0xffffffd4043c7950 */ /* 0x000fea0003c3ffff */
        .weak           $__internal_1_$__cuda_sm3x_div_rn_noftz_f32_slowpath
        .type           $__internal_1_$__cuda_sm3x_div_rn_noftz_f32_slowpath,@function
        .size           $__internal_1_$__cuda_sm3x_div_rn_noftz_f32_slowpath,(.L_x_58 - $__internal_1_$__cuda_sm3x_div_rn_noftz_f32_slowpath)
$__internal_1_$__cuda_sm3x_div_rn_noftz_f32_slowpath:
[----:B------:R-:W-:Y:S01]  /*2b10*/  SHF.R.U32.HI R11, RZ, 0x17, R4 ;  /* 0x00000017ff0b7819 */ /* 0x000fe20000011604 */
[----:B------:R-:W-:Y:S01]  /*2b20*/  BSSY.RECONVERGENT B1, `(.L_x_17) ;  /* 0x0000063000017945 */ /* 0x000fe20003800200 */
[----:B------:R-:W-:Y:S02]  /*2b30*/  SHF.R.U32.HI R5, RZ, 0x17, R3 ;  /* 0x00000017ff057819 */ /* 0x000fe40000011603 */
[----:B------:R-:W-:Y:S02]  /*2b40*/  LOP3.LUT R17, R11, 0xff, RZ, 0xc0, !PT ;  /* 0x000000ff0b117812 */ /* 0x000fe400078ec0ff */
[----:B------:R-:W-:Y:S02]  /*2b50*/  LOP3.LUT R15, R5, 0xff, RZ, 0xc0, !PT ;  /* 0x000000ff050f7812 */ /* 0x000fe400078ec0ff */
[----:B------:R-:W-:Y:S02]  /*2b60*/  IADD3 R13, PT, PT, R17, -0x1, RZ ;  /* 0xffffffff110d7810 */ /* 0x000fe40007ffe0ff */
[----:B------:R-:W-:-:S02]  /*2b70*/  IADD3 R11, PT, PT, R15, -0x1, RZ ;  /* 0xffffffff0f0b7810 */ /* 0x000fc40007ffe0ff */
[----:B------:R-:W-:Y:S02]  /*2b80*/  ISETP.GT.U32.AND P0, PT, R13, 0xfd, PT ;  /* 0x000000fd0d00780c */ /* 0x000fe40003f04070 */
[----:B------:R-:W-:Y:S02]  /*2b90*/  MOV R12, R4 ;  /* 0x00000004000c7202 */ /* 0x000fe40000000f00 */
[----:B------:R-:W-:-:S13]  /*2ba0*/  ISETP.GT.U32.OR P0, PT, R11, 0xfd, P0 ;  /* 0x000000fd0b00780c */ /* 0x000fda0000704470 */
[----:B------:R-:W-:Y:S01]  /*2bb0*/  @!P0 MOV R5, RZ ;  /* 0x000000ff00058202 */ /* 0x000fe20000000f00 */
[----:B------:R-:W-:Y:S06]  /*2bc0*/  @!P0 BRA `(.L_x_18) ;  /* 0x00000000005c8947 */ /* 0x000fec0003800000 */
[----:B------:R-:W-:Y:S02]  /*2bd0*/  FSETP.GTU.FTZ.AND P0, PT, |R3|, +INF , PT ;  /* 0x7f8000000300780b */ /* 0x000fe40003f1c200 */
[----:B------:R-:W-:-:S04]  /*2be0*/  FSETP.GTU.FTZ.AND P1, PT, |R4|, +INF , PT ;  /* 0x7f8000000400780b */ /* 0x000fc80003f3c200 */
[----:B------:R-:W-:-:S13]  /*2bf0*/  PLOP3.LUT P0, PT, P0, P1, PT, 0xf8, 0x8f ;  /* 0x00000000008f781c */ /* 0x000fda0000703f70 */
[----:B------:R-:W-:Y:S05]  /*2c00*/  @P0 BRA `(.L_x_19) ;  /* 0x00000004004c0947 */ /* 0x000fea0003800000 */
[----:B------:R-:W-:-:S13]  /*2c10*/  LOP3.LUT P0, RZ, R12, 0x7fffffff, R3, 0xc8, !PT ;  /* 0x7fffffff0cff7812 */ /* 0x000fda000780c803 */
[----:B------:R-:W-:Y:S05]  /*2c20*/  @!P0 BRA `(.L_x_20) ;  /* 0x00000004003c8947 */ /* 0x000fea0003800000 */
[C---:B------:R-:W-:Y:S02]  /*2c30*/  FSETP.NEU.FTZ.AND P2, PT, |R3|.reuse, +INF , PT ;  /* 0x7f8000000300780b */ /* 0x040fe40003f5d200 */
[----:B------:R-:W-:Y:S02]  /*2c40*/  FSETP.NEU.FTZ.AND P1, PT, |R4|, +INF , PT ;  /* 0x7f8000000400780b */ /* 0x000fe40003f3d200 */
[----:B------:R-:W-:-:S11]  /*2c50*/  FSETP.NEU.FTZ.AND P0, PT, |R3|, +INF , PT ;  /* 0x7f8000000300780b */ /* 0x000fd60003f1d200 */
[----:B------:R-:W-:Y:S05]  /*2c60*/  @!P1 BRA !P2, `(.L_x_20) ;  /* 0x00000004002c9947 */ /* 0x000fea0005000000 */
[----:B------:R-:W-:-:S04]  /*2c70*/  LOP3.LUT P2, RZ, R3, 0x7fffffff, RZ, 0xc0, !PT ;  /* 0x7fffffff03ff7812 */ /* 0x000fc8000784c0ff */
[----:B------:R-:W-:-:S13]  /*2c80*/  PLOP3.LUT P1, PT, P1, P2, PT, 0x2f, 0xf2 ;  /* 0x0000000000f2781c */ /* 0x000fda0000f24577 */
[----:B------:R-:W-:Y:S05]  /*2c90*/  @P1 BRA `(.L_x_21) ;  /* 0x0000000400181947 */ /* 0x000fea0003800000 */
[----:B------:R-:W-:-:S04]  /*2ca0*/  LOP3.LUT P1, RZ, R12, 0x7fffffff, RZ, 0xc0, !PT ;  /* 0x7fffffff0cff7812 */ /* 0x000fc8000782c0ff */
[----:B------:R-:W-:-:S13]  /*2cb0*/  PLOP3.LUT P0, PT, P0, P1, PT, 0x2f, 0xf2 ;  /* 0x0000000000f2781c */ /* 0x000fda0000702577 */
[----:B------:R-:W-:Y:S05]  /*2cc0*/  @P0 BRA `(.L_x_22) ;  /* 0x0000000400000947 */ /* 0x000fea0003800000 */
[----:B------:R-:W-:Y:S02]  /*2cd0*/  ISETP.GE.AND P0, PT, R11, RZ, PT ;  /* 0x000000ff0b00720c */ /* 0x000fe40003f06270 */
[----:B------:R-:W-:-:S11]  /*2ce0*/  ISETP.GE.AND P1, PT, R13, RZ, PT ;  /* 0x000000ff0d00720c */ /* 0x000fd60003f26270 */
[----:B------:R-:W-:Y:S01]  /*2cf0*/  @P0 MOV R5, RZ ;  /* 0x000000ff00050202 */ /* 0x000fe20000000f00 */
[----:B------:R-:W-:Y:S01]  /*2d00*/  @!P0 FFMA R3, R3, 1.84467440737095516160e+19, RZ ;  /* 0x5f80000003038823 */ /* 0x000fe200000000ff */
[----:B------:R-:W-:Y:S01]  /*2d10*/  @!P0 MOV R5, 0xffffffc0 ;  /* 0xffffffc000058802 */ /* 0x000fe20000000f00 */
[----:B------:R-:W-:-:S03]  /*2d20*/  @!P1 FFMA R12, R4, 1.84467440737095516160e+19, RZ ;  /* 0x5f800000040c9823 */ /* 0x000fc600000000ff */
[----:B------:R-:W-:-:S07]  /*2d30*/  @!P1 IADD3 R5, PT, PT, R5, 0x40, RZ ;  /* 0x0000004005059810 */ /* 0x000fce0007ffe0ff */
.L_x_18:
[----:B------:R-:W-:Y:S01]  /*2d40*/  LEA R11, R17, 0xc0800000, 0x17 ;  /* 0xc0800000110b7811 */ /* 0x000fe200078eb8ff */
[----:B------:R-:W-:Y:S03]  /*2d50*/  BSSY.RECONVERGENT B2, `(.L_x_23) ;  /* 0x0000036000027945 */ /* 0x000fe60003800200 */
[----:B------:R-:W-:Y:S02]  /*2d60*/  IADD3 R11, PT, PT, -R11, R12, RZ ;  /* 0x0000000c0b0b7210 */ /* 0x000fe40007ffe1ff */
[----:B------:R-:W-:Y:S02]  /*2d70*/  IADD3 R12, PT, PT, R15, -0x7f, RZ ;  /* 0xffffff810f0c7810 */ /* 0x000fe40007ffe0ff */
[----:B------:R-:W0:Y:S01]  /*2d80*/  MUFU.RCP R13, R11 ;  /* 0x0000000b000d7308 */ /* 0x000e220000001000 */
[----:B------:R-:W-:Y:S02]  /*2d90*/  FADD.FTZ R16, -R11, -RZ ;  /* 0x800000ff0b107221 */ /* 0x000fe40000010100 */
[C---:B------:R-:W-:Y:S01]  /*2da0*/  IMAD R3, R12.reuse, -0x800000, R3 ;  /* 0xff8000000c037824 */ /* 0x040fe200078e0203 */
[----:B------:R-:W-:-:S04]  /*2db0*/  IADD3 R12, PT, PT, R12, 0x7f, -R17 ;  /* 0x0000007f0c0c7810 */ /* 0x000fc80007ffe811 */
[----:B------:R-:W-:Y:S01]  /*2dc0*/  IADD3 R12, PT, PT, R12, R5, RZ ;  /* 0x000000050c0c7210 */ /* 0x000fe20007ffe0ff */
[----:B0-----:R-:W-:-:S04]  /*2dd0*/  FFMA R18, R13, R16, 1 ;  /* 0x3f8000000d127423 */ /* 0x001fc80000000010 */
[----:B------:R-:W-:-:S04]  /*2de0*/  FFMA R20, R13, R18, R13 ;  /* 0x000000120d147223 */ /* 0x000fc8000000000d */
[----:B------:R-:W-:-:S04]  /*2df0*/  FFMA R13, R3, R20, RZ ;  /* 0x00000014030d7223 */ /* 0x000fc800000000ff */
[----:B------:R-:W-:-:S04]  /*2e00*/  FFMA R18, R16, R13, R3 ;  /* 0x0000000d10127223 */ /* 0x000fc80000000003 */
[----:B------:R-:W-:-:S04]  /*2e10*/  FFMA R13, R20, R18, R13 ;  /* 0x00000012140d7223 */ /* 0x000fc8000000000d */
[----:B------:R-:W-:-:S04]  /*2e20*/  FFMA R16, R16, R13, R3 ;  /* 0x0000000d10107223 */ /* 0x000fc80000000003 */
[----:B------:R-:W-:-:S05]  /*2e30*/  FFMA R3, R20, R16, R13 ;  /* 0x0000001014037223 */ /* 0x000fca000000000d */
[----:B------:R-:W-:-:S04]  /*2e40*/  SHF.R.U32.HI R11, RZ, 0x17, R3 ;  /* 0x00000017ff0b7819 */ /* 0x000fc80000011603 */
[----:B------:R-:W-:-:S04]  /*2e50*/  LOP3.LUT R11, R11, 0xff, RZ, 0xc0, !PT ;  /* 0x000000ff0b0b7812 */ /* 0x000fc800078ec0ff */
[----:B------:R-:W-:-:S04]  /*2e60*/  IADD3 R15, PT, PT, R11, R12, RZ ;  /* 0x0000000c0b0f7210 */ /* 0x000fc80007ffe0ff */
[----:B------:R-:W-:-:S04]  /*2e70*/  IADD3 R5, PT, PT, R15, -0x1, RZ ;  /* 0xffffffff0f057810 */ /* 0x000fc80007ffe0ff */
[----:B------:R-:W-:-:S13]  /*2e80*/  ISETP.GE.U32.AND P0, PT, R5, 0xfe, PT ;  /* 0x000000fe0500780c */ /* 0x000fda0003f06070 */
[----:B------:R-:W-:Y:S05]  /*2e90*/  @!P0 BRA `(.L_x_24) ;  /* 0x0000000000808947 */ /* 0x000fea0003800000 */
[----:B------:R-:W-:-:S13]  /*2ea0*/  ISETP.GT.AND P0, PT, R15, 0xfe, PT ;  /* 0x000000fe0f00780c */ /* 0x000fda0003f04270 */
[----:B------:R-:W-:Y:S05]  /*2eb0*/  @P0 BRA `(.L_x_25) ;  /* 0x00000000006c0947 */ /* 0x000fea0003800000 */
[----:B------:R-:W-:-:S13]  /*2ec0*/  ISETP.GE.AND P0, PT, R15, 0x1, PT ;  /* 0x000000010f00780c */ /* 0x000fda0003f06270 */
[----:B------:R-:W-:Y:S05]  /*2ed0*/  @P0 BRA `(.L_x_26) ;  /* 0x0000000000740947 */ /* 0x000fea0003800000 */
[----:B------:R-:W-:Y:S02]  /*2ee0*/  ISETP.GE.AND P0, PT, R15, -0x18, PT ;  /* 0xffffffe80f00780c */ /* 0x000fe40003f06270 */
[----:B------:R-:W-:-:S11]  /*2ef0*/  LOP3.LUT R3, R3, 0x80000000, RZ, 0xc0, !PT ;  /* 0x8000000003037812 */ /* 0x000fd600078ec0ff */
[----:B------:R-:W-:Y:S05]  /*2f00*/  @!P0 BRA `(.L_x_26) ;  /* 0x0000000000688947 */ /* 0x000fea0003800000 */
[CCC-:B------:R-:W-:Y:S01]  /*2f10*/  FFMA.RZ R5, R20.reuse, R16.reuse, R13.reuse ;  /* 0x0000001014057223 */ /* 0x1c0fe2000000c00d */
[CCC-:B------:R-:W-:Y:S01]  /*2f20*/  FFMA.RM R12, R20.reuse, R16.reuse, R13.reuse ;  /* 0x00000010140c7223 */ /* 0x1c0fe2000000400d */
[C---:B------:R-:W-:Y:S02]  /*2f30*/  ISETP.NE.AND P2, PT, R15.reuse, RZ, PT ;  /* 0x000000ff0f00720c */ /* 0x040fe40003f45270 */
[----:B------:R-:W-:Y:S02]  /*2f40*/  ISETP.NE.AND P1, PT, R15, RZ, PT ;  /* 0x000000ff0f00720c */ /* 0x000fe40003f25270 */
[----:B------:R-:W-:Y:S01]  /*2f50*/  LOP3.LUT R11, R5, 0x7fffff, RZ, 0xc0, !PT ;  /* 0x007fffff050b7812 */ /* 0x000fe200078ec0ff */
[----:B------:R-:W-:Y:S01]  /*2f60*/  FFMA.RP R5, R20, R16, R13 ;  /* 0x0000001014057223 */ /* 0x000fe2000000800d */
[----:B------:R-:W-:Y:S02]  /*2f70*/  IADD3 R16, PT, PT, R15, 0x20, RZ ;  /* 0x000000200f107810 */ /* 0x000fe40007ffe0ff */
[----:B------:R-:W-:-:S02]  /*2f80*/  LOP3.LUT R11, R11, 0x800000, RZ, 0xfc, !PT ;  /* 0x008000000b0b7812 */ /* 0x000fc400078efcff */
[----:B------:R-:W-:Y:S02]  /*2f90*/  IADD3 R13, PT, PT, -R15, RZ, RZ ;  /* 0x000000ff0f0d7210 */ /* 0x000fe40007ffe1ff */
[----:B------:R-:W-:Y:S02]  /*2fa0*/  SHF.L.U32 R16, R11, R16, RZ ;  /* 0x000000100b107219 */ /* 0x000fe400000006ff */
[----:B------:R-:W-:Y:S02]  /*2fb0*/  FSETP.NEU.FTZ.AND P0, PT, R5, R12, PT ;  /* 0x0000000c0500720b */ /* 0x000fe40003f1d000 */
[----:B------:R-:W-:Y:S02]  /*2fc0*/  SEL R12, R13, RZ, P2 ;  /* 0x000000ff0d0c7207 */ /* 0x000fe40001000000 */
[----:B------:R-:W-:Y:S02]  /*2fd0*/  ISETP.NE.AND P1, PT, R16, RZ, P1 ;  /* 0x000000ff1000720c */ /* 0x000fe40000f25270 */
[----:B------:R-:W-:-:S02]  /*2fe0*/  SHF.R.U32.HI R12, RZ, R12, R11 ;  /* 0x0000000cff0c7219 */ /* 0x000fc4000001160b */
[----:B------:R-:W-:Y:S02]  /*2ff0*/  PLOP3.LUT P0, PT, P0, P1, PT, 0xf8, 0x8f ;  /* 0x00000000008f781c */ /* 0x000fe40000703f70 */
[----:B------:R-:W-:Y:S02]  /*3000*/  SHF.R.U32.HI R16, RZ, 0x1, R12 ;  /* 0x00000001ff107819 */ /* 0x000fe4000001160c */
[----:B------:R-:W-:-:S04]  /*3010*/  SEL R5, RZ, 0x1, !P0 ;  /* 0x00000001ff057807 */ /* 0x000fc80004000000 */
[----:B------:R-:W-:-:S04]  /*3020*/  LOP3.LUT R5, R5, 0x1, R16, 0xf8, !PT ;  /* 0x0000000105057812 */ /* 0x000fc800078ef810 */
[----:B------:R-:W-:-:S04]  /*3030*/  LOP3.LUT R5, R5, R12, RZ, 0xc0, !PT ;  /* 0x0000000c05057212 */ /* 0x000fc800078ec0ff */
[----:B------:R-:W-:-:S04]  /*3040*/  IADD3 R16, PT, PT, R16, R5, RZ ;  /* 0x0000000510107210 */ /* 0x000fc80007ffe0ff */
[----:B------:R-:W-:Y:S01]  /*3050*/  LOP3.LUT R3, R16, R3, RZ, 0xfc, !PT ;  /* 0x0000000310037212 */ /* 0x000fe200078efcff */
[----:B------:R-:W-:Y:S06]  /*3060*/  BRA `(.L_x_26) ;  /* 0x0000000000107947 */ /* 0x000fec0003800000 */
.L_x_25:
[----:B------:R-:W-:-:S04]  /*3070*/  LOP3.LUT R3, R3, 0x80000000, RZ, 0xc0, !PT ;  /* 0x8000000003037812 */ /* 0x000fc800078ec0ff */
[----:B------:R-:W-:Y:S01]  /*3080*/  LOP3.LUT R3, R3, 0x7f800000, RZ, 0xfc, !PT ;  /* 0x7f80000003037812 */ /* 0x000fe200078efcff */
[----:B------:R-:W-:Y:S06]  /*3090*/  BRA `(.L_x_26) ;  /* 0x0000000000047947 */ /* 0x000fec0003800000 */
.L_x_24:
[----:B------:R-:W-:-:S07]  /*30a0*/  LEA R3, R12, R3, 0x17 ;  /* 0x000000030c037211 */ /* 0x000fce00078eb8ff */
.L_x_26:
[----:B------:R-:W-:Y:S05]  /*30b0*/  BSYNC.RECONVERGENT B2 ;  /* 0x0000000000027941 */ /* 0x000fea0003800200 */
.L_x_23:
[----:B------:R-:W-:Y:S05]  /*30c0*/  BRA `(.L_x_27) ;  /* 0x0000000000207947 */ /* 0x000fea0003800000 */
.L_x_22:
[----:B------:R-:W-:-:S04]  /*30d0*/  LOP3.LUT R3, R12, 0x80000000, R3, 0x48, !PT ;  /* 0x800000000c037812 */ /* 0x000fc800078e4803 */
[----:B------:R-:W-:Y:S01]  /*30e0*/  LOP3.LUT R3, R3, 0x7f800000, RZ, 0xfc, !PT ;  /* 0x7f80000003037812 */ /* 0x000fe200078efcff */
[----:B------:R-:W-:Y:S06]  /*30f0*/  BRA `(.L_x_27) ;  /* 0x0000000000147947 */ /* 0x000fec0003800000 */
.L_x_21:
[----:B------:R-:W-:Y:S01]  /*3100*/  LOP3.LUT R3, R12, 0x80000000, R3, 0x48, !PT ;  /* 0x800000000c037812 */ /* 0x000fe200078e4803 */
[----:B------:R-:W-:Y:S06]  /*3110*/  BRA `(.L_x_27) ;  /* 0x00000000000c7947 */ /* 0x000fec0003800000 */
.L_x_20:
[----:B------:R-:W0:Y:S01]  /*3120*/  MUFU.RSQ R3, -QNAN ;  /* 0xffc0000000037908 */ /* 0x000e220000001400 */
[----:B------:R-:W-:Y:S05]  /*3130*/  BRA `(.L_x_27) ;  /* 0x0000000000047947 */ /* 0x000fea0003800000 */
.L_x_19:
[----:B------:R-:W-:-:S07]  /*3140*/  FADD.FTZ R3, R3, R4 ;  /* 0x0000000403037221 */ /* 0x000fce0000010000 */
.L_x_27:
[----:B------:R-:W-:Y:S05]  /*3150*/  BSYNC.RECONVERGENT B1 ;  /* 0x0000000000017941 */ /* 0x000fea0003800200 */
.L_x_17:
[----:B------:R-:W-:-:S04]  /*3160*/  HFMA2 R11, -RZ, RZ, 0, 0 ;  /* 0x00000000ff0b7431 */ /* 0x000fc800000001ff */
[----:B0-----:R-:W-:Y:S05]  /*3170*/  RET.REL.NODEC R10 `(_Z26compute_sh_backward_kerneljjPK6float3PKfPf) ;  /* 0xffffffcc0aa07950 */ /* 0x001fea0003c3ffff */
.L_x_28:
[----:B------:R-:W-:-:S00]  /*3180*/  BRA `(.L_x_28) ;  /* 0xfffffffc00fc7947 */ /* 0x000fc0000383ffff */
[----:B------:R-:W-:-:S00]  /*3190*/  NOP ;  /* 0x0000000000007918 */ /* 0x000fc00000000000 */
        /* <DEDUP_REMOVED lines=14> */
.L_x_58:


//--------------------- .text._Z25compute_sh_forward_kerneljjPK6float3PKfPf --------------------------
	.section	.text._Z25compute_sh_forward_kerneljjPK6float3PKfPf,"ax",@progbits
	.align	128
        .global         _Z25compute_sh_forward_kerneljjPK6float3PKfPf
        .type           _Z25compute_sh_forward_kerneljjPK6float3PKfPf,@function
        .size           _Z25compute_sh_forward_kerneljjPK6float3PKfPf,(.L_x_60 - _Z25compute_sh_forward_kerneljjPK6float3PKfPf)
        .other          _Z25compute_sh_forward_kerneljjPK6float3PKfPf,@"STO_CUDA_ENTRY STV_DEFAULT"
_Z25compute_sh_forward_kerneljjPK6float3PKfPf:
.text._Z25compute_sh_forward_kerneljjPK6float3PKfPf:
        /* <DEDUP_REMOVED lines=42> */
.L_x_29:
[----:B------:R-:W-:-:S11]  /*02a0*/  UISETP.NE.AND UP0, UPT, UR8, 0x2, UPT ;  /* 0x000000020800788c */ /* 0x000fd6000bf05270 */
[----:B------:R-:W-:Y:S01]  /*02b0*/  @!UP0 UMOV UR5, 0x1b ;  /* 0x0000001b00058882 */ /* 0x000fe20000000000 */
[----:B------:R-:W-:Y:S05]  /*02c0*/  BRA.U !UP0, `(.L_x_30) ;  /* 0x0000000108147547 */ /* 0x000fea000b800000 */
[----:B------:R-:W-:-:S09]  /*02d0*/  UISETP.NE.AND UP0, UPT, UR8, 0x3, UPT ;  /* 0x000000030800788c */ /* 0x000fd2000bf05270 */
[----:B------:R-:W-:Y:S05]  /*02e0*/  BRA.U !UP0, `(.L_x_32) ;  /* 0x0000000108087547 */ /* 0x000fea000b800000 */
.L_x_31:
[----:B------:R-:W-:Y:S01]  /*02f0*/  UMOV UR5, 0x4b ;  /* 0x0000004b00057882 */ /* 0x000fe20000000000 */
[----:B------:R-:W-:Y:S05]  /*0300*/  BRA `(.L_x_30) ;  /* 0x0000000000047947 */ /* 0x000fea0003800000 */
.L_x_32:
[----:B------:R-:W-:-:S05]  /*0310*/  UMOV UR5, 0x30 ;  /* 0x0000003000057882 */ /* 0x000fca0000000000 */
.L_x_30:
[----:B------:R-:W0:Y:S01]  /*0320*/  LDCU.128 UR12, c[0x0][0x390] ;  /* 0x00007200ff0c77ac */ /* 0x000e220008000c00 */
[C---:B------:R-:W-:Y:S01]  /*0330*/  IMAD R3, R2.reuse, UR4, RZ ;  /* 0x0000000402037c24 */ /* 0x040fe2000f8e02ff */
[----:B------:R-:W1:Y:S01]  /*0340*/  LDC.64 R12, c[0x0][0x388] ;  /* 0x0000e200ff0c7b82 */ /* 0x000e620000000a00 */
[----:B------:R-:W-:-:S04]  /*0350*/  IMAD.WIDE.U32 R4, R2, UR5, RZ ;  /* 0x0000000502047c25 */ /* 0x000fc8000f8e00ff */
[----:B------:R-:W-:Y:S01]  /*0360*/  IMAD R3, R8, UR5, R3 ;  /* 0x0000000508037c24 */ /* 0x000fe2000f8e0203 */
[----:B------:R-:W-:-:S04]  /*0370*/  SHF.L.U32 R6, R4, 0x2, RZ ;  /* 0x0000000204067819 */ /* 0x000fc800000006ff */
[----:B------:R-:W-:Y:S02]  /*0380*/  IADD3 R3, PT, PT, R5, R3, RZ ;  /* 0x0000000305037210 */ /* 0x000fe40007ffe0ff */
[----:B------:R-:W-:Y:S02]  /*0390*/  LOP3.LUT R6, R6, 0xfffffffc, RZ, 0xc0, !PT ;  /* 0xfffffffc06067812 */ /* 0x000fe400078ec0ff */
[----:B------:R-:W-:Y:S02]  /*03a0*/  SHF.L.U64.HI R0, R4, 0x2, R3 ;  /* 0x0000000204007819 */ /* 0x000fe40000010203 */
[----:B0-----:R-:W-:Y:S02]  /*03b0*/  IADD3 R6, P0, PT, R6, UR12, RZ ;  /* 0x0000000c06067c10 */ /* 0x001fe4000ff1e0ff */
[----:B------:R-:W-:-:S04]  /*03c0*/  LOP3.LUT R0, R0, 0x3, RZ, 0xc0, !PT ;  /* 0x0000000300007812 */ /* 0x000fc800078ec0ff */
[----:B------:R-:W-:-:S05]  /*03d0*/  IADD3.X R7, PT, PT, R0, UR13, RZ, P0, !PT ;  /* 0x0000000d00077c10 */ /* 0x000fca00087fe4ff */
[----:B------:R-:W2:Y:S01]  /*03e0*/  LDG.E R15, desc[UR6][R6.64] ;  /* 0x00000006060f7981 */ /* 0x000ea2000c1e1900 */
[----:B------:R-:W-:-:S04]  /*03f0*/  IMAD.WIDE.U32 R4, R2, 0xc, RZ ;  /* 0x0000000c02047825 */ /* 0x000fc800078e00ff */
[----:B------:R-:W-:Y:S01]  /*0400*/  IMAD R3, R8, 0xc, RZ ;  /* 0x0000000c08037824 */ /* 0x000fe200078e02ff */
[----:B------:R-:W-:-:S04]  /*0410*/  LOP3.LUT R8, R4, 0xfffffffc, RZ, 0xc0, !PT ;  /* 0xfffffffc04087812 */ /* 0x000fc800078ec0ff */
[----:B------:R-:W-:Y:S02]  /*0420*/  IADD3 R0, PT, PT, R5, R3, RZ ;  /* 0x0000000305007210 */ /* 0x000fe40007ffe0ff */
[----:B------:R-:W-:Y:S02]  /*0430*/  IADD3 R8, P0, PT, R8, UR14, RZ ;  /* 0x0000000e08087c10 */ /* 0x000fe4000ff1e0ff */
        /* <DEDUP_REMOVED lines=9> */
[----:B-1----:R-:W-:Y:S01]  /*04d0*/  IMAD.WIDE.U32 R12, R2, 0xc, R12 ;  /* 0x0000000c020c7825 */ /* 0x002fe200078e000c */
[----:B------:R-:W-:-:S04]  /*04e0*/  UMOV UR4, URZ ;  /* 0x000000ff00047c82 */ /* 0x000fc80008000000 */
[----:B------:R-:W-:Y:S01]  /*04f0*/  IADD3 R13, PT, PT, R13, UR4, RZ ;  /* 0x000000040d0d7c10 */ /* 0x000fe2000fffe0ff */
[----:B--2---:R-:W-:-:S05]  /*0500*/  FMUL R5, R5, 0.28209480643272399902 ;  /* 0x3e906ebb05057820 */ /* 0x004fca0000400000 */
[----:B------:R0:W-:Y:S01]  /*0510*/  STG.E desc[UR6][R8.64+0x8], R5 ;  /* 0x0000080508007986 */ /* 0x0001e2000c101906 */
[----:B------:R-:W-:Y:S05]  /*0520*/  @!P0 EXIT ;  /* 0x000000000000894d */ /* 0x000fea0003800000 */
[----:B------:R-:W2:Y:S04]  /*0530*/  LDG.E R2, desc[UR6][R12.64+0x4] ;  /* 0x000004060c027981 */ /* 0x000ea8000c1e1900 */
[----:B------:R-:W3:Y:S04]  /*0540*/  LDG.E R3, desc[UR6][R12.64] ;  /* 0x000000060c037981 */ /* 0x000ee8000c1e1900 */
[----:B------:R-:W4:Y:S01]  /*0550*/  LDG.E R0, desc[UR6][R12.64+0x8] ;  /* 0x000008060c007981 */ /* 0x000f22000c1e1900 */
[----:B------:R-:W-:Y:S01]  /*0560*/  BSSY.RECONVERGENT B0, `(.L_x_33) ;  /* 0x0000010000007945 */ /* 0x000fe20003800200 */
[----:B--2---:R-:W-:-:S04]  /*0570*/  FMUL R4, R2, R2 ;  /* 0x0000000202047220 */ /* 0x004fc80000400000 */
[----:B---3--:R-:W-:-:S04]  /*0580*/  FFMA R17, R3, R3, R4 ;  /* 0x0000000303117223 */ /* 0x008fc80000000004 */
[----:B----4-:R-:W-:-:S04]  /*0590*/  FFMA R4, R0, R0, R17 ;  /* 0x0000000000047223 */ /* 0x010fc80000000011 */
[----:B------:R1:W2:Y:S01]  /*05a0*/  MUFU.RSQ R17, R4 ;  /* 0x0000000400117308 */ /* 0x0002a20000001400 */
[----:B------:R-:W-:-:S04]  /*05b0*/  IADD3 R10, PT, PT, R4, -0xd000000, RZ ;  /* 0xf3000000040a7810 */ /* 0x000fc80007ffe0ff */
[----:B------:R-:W-:-:S13]  /*05c0*/  ISETP.GT.U32.AND P0, PT, R10, 0x727fffff, PT ;  /* 0x727fffff0a00780c */ /* 0x000fda0003f04070 */
[----:B-12---:R-:W-:Y:S05]  /*05d0*/  @!P0 BRA `(.L_x_34) ;  /* 0x0000000000108947 */ /* 0x006fea0003800000 */
[----:B------:R-:W-:-:S07]  /*05e0*/  MOV R16, 0x600 ;  /* 0x0000060000107802 */ /* 0x000fce0000000f00 */
[----:B0-----:R-:W-:Y:S05]  /*05f0*/  CALL.REL.NOINC `($__internal_2_$__cuda_sm20_sqrt_rn_f32_slowpath) ;  /* 0x0000001800047944 */ /* 0x001fea0003c00000 */
[----:B------:R-:W-:Y:S01]  /*0600*/  MOV R4, R10 ;  /* 0x0000000a00047202 */ /* 0x000fe20000000f00 */
[----:B------:R-:W-:Y:S06]  /*0610*/  BRA `(.L_x_35) ;  /* 0x0000000000107947 */ /* 0x000fec0003800000 */
.L_x_34:
[----:B------:R-:W-:Y:S01]  /*0620*/  FMUL.FTZ R13, R4, R17 ;  /* 0x00000011040d7220 */ /* 0x000fe20000410000 */
[----:B------:R-:W-:-:S03]  /*0630*/  FMUL.FTZ R17, R17, 0.5 ;  /* 0x3f00000011117820 */ /* 0x000fc60000410000 */
[----:B------:R-:W-:-:S04]  /*0640*/  FFMA R4, -R13, R13, R4 ;  /* 0x0000000d0d047223 */ /* 0x000fc80000000104 */
[----:B------:R-:W-:-:S07]  /*0650*/  FFMA R4, R4, R17, R13 ;  /* 0x0000001104047223 */ /* 0x000fce000000000d */
.L_x_35:
[----:B------:R-:W-:Y:S05]  /*0660*/  BSYNC.RECONVERGENT B0 ;  /* 0x0000000000007941 */ /* 0x000fea0003800200 */
.L_x_33:
[----:B------:R-:W1:Y:S01]  /*0670*/  MUFU.RCP R13, R4 ;  /* 0x00000004000d7308 */ /* 0x000e620000001000 */
[----:B------:R-:W-:Y:S07]  /*0680*/  BSSY.RECONVERGENT B0, `(.L_x_36) ;  /* 0x000000b000007945 */ /* 0x000fee0003800200 */
[----:B------:R-:W2:Y:S01]  /*0690*/  FCHK P0, R3, R4 ;  /* 0x0000000403007302 */ /* 0x000ea20000000000 */
[----:B-1----:R-:W-:-:S04]  /*06a0*/  FFMA R10, R13, -R4, 1 ;  /* 0x3f8000000d0a7423 */ /* 0x002fc80000000804 */
[----:B------:R-:W-:-:S04]  /*06b0*/  FFMA R10, R13, R10, R13 ;  /* 0x0000000a0d0a7223 */ /* 0x000fc8000000000d */
[----:B------:R-:W-:-:S04]  /*06c0*/  FFMA R13, R3, R10, RZ ;  /* 0x0000000a030d7223 */ /* 0x000fc800000000ff */
[----:B------:R-:W-:-:S04]  /*06d0*/  FFMA R12, R13, -R4, R3 ;  /* 0x800000040d0c7223 */ /* 0x000fc80000000003 */
[----:B------:R-:W-:Y:S01]  /*06e0*/  FFMA R10, R10, R12, R13 ;  /* 0x0000000c0a0a7223 */ /* 0x000fe2000000000d */
[----:B--2---:R-:W-:Y:S06]  /*06f0*/  @!P0 BRA `(.L_x_37) ;  /* 0x00000000000c8947 */ /* 0x004fec0003800000 */
[----:B------:R-:W-:-:S07]  /*0700*/  MOV R12, 0x720 ;  /* 0x00000720000c7802 */ /* 0x000fce0000000f00 */
[----:B0-----:R-:W-:Y:S05]  /*0710*/  CALL.REL.NOINC `($__internal_3_$__cuda_sm3x_div_rn_noftz_f32_slowpath) ;  /* 0x0000001800147944 */ /* 0x001fea0003c00000 */
[----:B------:R-:W-:-:S07]  /*0720*/  MOV R10, R18 ;  /* 0x00000012000a7202 */ /* 0x000fce0000000f00 */
.L_x_37:
[----:B------:R-:W-:Y:S05]  /*0730*/  BSYNC.RECONVERGENT B0 ;  /* 0x0000000000007941 */ /* 0x000fea0003800200 */
.L_x_36:
        /* <DEDUP_REMOVED lines=9> */
[----:B------:R-:W-:Y:S02]  /*07d0*/  MOV R3, R2 ;  /* 0x0000000200037202 */ /* 0x000fe40000000f00 */
[----:B------:R-:W-:-:S07]  /*07e0*/  MOV R12, 0x800 ;  /* 0x00000800000c7802 */ /* 0x000fce0000000f00 */
[----:B0-----:R-:W-:Y:S05]  /*07f0*/  CALL.REL.NOINC `($__internal_3_$__cuda_sm3x_div_rn_noftz_f32_slowpath) ;  /* 0x0000001400dc7944 */ /* 0x001fea0003c00000 */
[----:B------:R-:W-:-:S07]  /*0800*/  MOV R13, R18 ;  /* 0x00000012000d7202 */ /* 0x000fce0000000f00 */
.L_x_39:
[----:B------:R-:W-:Y:S05]  /*0810*/  BSYNC.RECONVERGENT B0 ;  /* 0x0000000000007941 */ /* 0x000fea0003800200 */
.L_x_38:
        /* <DEDUP_REMOVED lines=13> */
.L_x_41:
[----:B------:R-:W-:Y:S05]  /*08f0*/  BSYNC.RECONVERGENT B0 ;  /* 0x0000000000007941 */ /* 0x000fea0003800200 */
.L_x_40:
[----:B------:R-:W1:Y:S01]  /*0900*/  LDC R29, c[0x0][0x384] ;  /* 0x0000e100ff1d7b82 */ /* 0x000e620000000800 */
[----:B------:R-:W-:Y:S01]  /*0910*/  FMUL R17, R2, R2 ;  /* 0x0000000202117220 */ /* 0x000fe20000400000 */
[----:B------:R-:W-:Y:S01]  /*0920*/  FMUL R16, R10, R10 ;  /* 0x0000000a0a107220 */ /* 0x000fe20000400000 */
[----:B------:R-:W-:Y:S02]  /*0930*/  FMUL R19, R13, R13 ;  /* 0x0000000d0d137220 */ /* 0x000fe40000400000 */
[----:B------:R-:W-:-:S04]  /*0940*/  FADD R3, R17, R17 ;  /* 0x0000001111037221 */ /* 0x000fc80000000000 */
[----:B------:R-:W-:Y:S01]  /*0950*/  FADD R0, -R16, R3 ;  /* 0x0000000310007221 */ /* 0x000fe20000000100 */
[----:B-1----:R-:W-:-:S13]  /*0960*/  ISETP.NE.AND P0, PT, R29, 0x1, PT ;  /* 0x000000011d00780c */ /* 0x002fda0003f05270 */
[----:B------:R-:W-:Y:S05]  /*0970*/  @P0 BRA `(.L_x_42) ;  /* 0x0000000000640947 */ /* 0x000fea0003800000 */
[----:B------:R-:W2:Y:S04]  /*0980*/  LDG.E R0, desc[UR6][R6.64+0xc] ;  /* 0x00000c0606007981 */ /* 0x000ea8000c1e1900 */
[----:B------:R-:W3:Y:S04]  /*0990*/  LDG.E R3, desc[UR6][R6.64+0x18] ;  /* 0x0000180606037981 */ /* 0x000ee8000c1e1900 */
[----:B------:R-:W4:Y:S01]  /*09a0*/  LDG.E R4, desc[UR6][R6.64+0x24] ;  /* 0x0000240606047981 */ /* 0x000f22000c1e1900 */
[----:B--2---:R-:W-:-:S04]  /*09b0*/  FMUL R0, R0, R13 ;  /* 0x0000000d00007220 */ /* 0x004fc80000400000 */
[----:B---3--:R-:W-:-:S04]  /*09c0*/  FFMA R3, R3, R2, -R0 ;  /* 0x0000000203037223 */ /* 0x008fc80000000800 */
[----:B----4-:R-:W-:-:S04]  /*09d0*/  FFMA R4, R4, -R10, R3 ;  /* 0x8000000a04047223 */ /* 0x010fc80000000003 */
[----:B0-----:R-:W-:-:S05]  /*09e0*/  FFMA R15, R4, 0.48860251903533935547, R15 ;  /* 0x3efa2a1c040f7823 */ /* 0x001fca000000000f */
[----:B------:R-:W-:Y:S04]  /*09f0*/  STG.E desc[UR6][R8.64], R15 ;  /* 0x0000000f08007986 */ /* 0x000fe8000c101906 */
[----:B------:R-:W2:Y:S04]  /*0a00*/  LDG.E R0, desc[UR6][R6.64+0x10] ;  /* 0x0000100606007981 */ /* 0x000ea8000c1e1900 */
[----:B------:R-:W3:Y:S04]  /*0a10*/  LDG.E R3, desc[UR6][R6.64+0x1c] ;  /* 0x00001c0606037981 */ /* 0x000ee8000c1e1900 */
[----:B------:R-:W4:Y:S01]  /*0a20*/  LDG.E R4, desc[UR6][R6.64+0x28] ;  /* 0x0000280606047981 */ /* 0x000f22000c1e1900 */
[----:B--2---:R-:W-:-:S04]  /*0a30*/  FMUL R0, R0, R13 ;  /* 0x0000000d00007220 */ /* 0x004fc80000400000 */
[----:B---3--:R-:W-:-:S04]  /*0a40*/  FFMA R3, R3, R2, -R0 ;  /* 0x0000000203037223 */ /* 0x008fc80000000800 */
[----:B----4-:R-:W-:-:S04]  /*0a50*/  FFMA R4, R4, -R10, R3 ;  /* 0x8000000a04047223 */ /* 0x010fc80000000003 */
[----:B------:R-:W-:-:S05]  /*0a60*/  FFMA R11, R4, 0.48860251903533935547, R11 ;  /* 0x3efa2a1c040b7823 */ /* 0x000fca000000000b */
        /* <DEDUP_REMOVED lines=8> */
[----:B------:R-:W-:Y:S01]  /*0af0*/  STG.E desc[UR6][R8.64+0x8], R5 ;  /* 0x0000080508007986 */ /* 0x000fe2000c101906 */
[----:B------:R-:W-:Y:S05]  /*0b00*/  EXIT ;  /* 0x000000000000794d */ /* 0x000fea0003800000 */
.L_x_42:
[----:B------:R-:W-:Y:S01]  /*0b10*/  ISETP.GT.U32.AND P0, PT, R29, 0x2, PT ;  /* 0x000000021d00780c */ /* 0x000fe20003f04070 */
[----:B------:R-:W-:Y:S01]  /*0b20*/  FADD R36, R16, -R19 ;  /* 0x8000001310247221 */ /* 0x000fe20000000000 */
[----:B------:R-:W-:Y:S01]  /*0b30*/  FADD R20, -R19, R0 ;  /* 0x0000000013147221 */ /* 0x000fe20000000100 */
[C---:B------:R-:W-:Y:S01]  /*0b40*/  FMUL R30, R2.reuse, R13 ;  /* 0x0000000d021e7220 */ /* 0x040fe20000400000 */
[-C--:B------:R-:W-:Y:S01]  /*0b50*/  FMUL R31, R2, R10.reuse ;  /* 0x0000000a021f7220 */ /* 0x080fe20000400000 */
[----:B------:R-:W-:Y:S01]  /*0b60*/  FMUL R26, R13, R10 ;  /* 0x0000000a0d1a7220 */ /* 0x000fe20000400000 */
[----:B------:R-:W-:Y:S01]  /*0b70*/  FMUL R0, R36, 0.54627424478530883789 ;  /* 0x3f0bd8a124007820 */ /* 0x000fe20000400000 */
[----:B------:R-:W-:-:S06]  /*0b80*/  FMUL R20, R20, 0.3153915703296661377 ;  /* 0x3ea17b0114147820 */ /* 0x000fcc0000400000 */
        /* <DEDUP_REMOVED lines=8> */
[----:B------:R0:W-:Y:S04]  /*0c10*/  STG.E desc[UR6][R8.64], R15 ;  /* 0x0000000f08007986 */ /* 0x0001e8000c101906 */
[----:B------:R-:W2:Y:S04]  /*0c20*/  LDG.E R17, desc[UR6][R6.64+0x3c] ;  /* 0x00003c0606117981 */ /* 0x000ea8000c1e1900 */
[----:B------:R-:W3:Y:S04]  /*0c30*/  LDG.E R3, desc[UR6][R6.64+0x30] ;  /* 0x0000300606037981 */ /* 0x000ee8000c1e1900 */
[----:B------:R-:W4:Y:S04]  /*0c40*/  LDG.E R12, desc[UR6][R6.64+0x48] ;  /* 0x00004806060c7981 */ /* 0x000f28000c1e1900 */
[----:B------:R-:W5:Y:S04]  /*0c50*/  LDG.E R19, desc[UR6][R6.64+0x54] ;  /* 0x0000540606137981 */ /* 0x000f68000c1e1900 */
[----:B------:R-:W5:Y:S01]  /*0c60*/  LDG.E R14, desc[UR6][R6.64+0x60] ;  /* 0x00006006060e7981 */ /* 0x000f62000c1e1900 */
[----:B------:R-:W-:Y:S01]  /*0c70*/  FMUL R30, R30, 1.0925484895706176758 ;  /* 0x3f8bd8a11e1e7820 */ /* 0x000fe20000400000 */
[----:B------:R-:W-:Y:S01]  /*0c80*/  FMUL R26, R26, 1.0925484895706176758 ;  /* 0x3f8bd8a11a1a7820 */ /* 0x000fe20000400000 */
[----:B------:R-:W-:-:S02]  /*0c90*/  FMUL R31, R31, 1.0925484895706176758 ;  /* 0x3f8bd8a11f1f7820 */ /* 0x000fc40000400000 */
[----:B--2---:R-:W-:-:S04]  /*0ca0*/  FMUL R4, R17, R30 ;  /* 0x0000001e11047220 */ /* 0x004fc80000400000 */
[----:B---3--:R-:W-:-:S04]  /*0cb0*/  FFMA R3, R3, R26, -R4 ;  /* 0x0000001a03037223 */ /* 0x008fc80000000804 */
[----:B----4-:R-:W-:-:S04]  /*0cc0*/  FFMA R12, R20, R12, R3 ;  /* 0x0000000c140c7223 */ /* 0x010fc80000000003 */
[----:B-----5:R-:W-:-:S04]  /*0cd0*/  FFMA R19, R19, -R31, R12 ;  /* 0x8000001f13137223 */ /* 0x020fc8000000000c */
[----:B------:R-:W-:-:S04]  /*0ce0*/  FFMA R14, R0, R14, R19 ;  /* 0x0000000e000e7223 */ /* 0x000fc80000000013 */
[----:B0-----:R-:W-:-:S05]  /*0cf0*/  FADD R15, R15, R14 ;  /* 0x0000000e0f0f7221 */ /* 0x001fca0000000000 */
        /* <DEDUP_REMOVED lines=8> */
[----:B------:R0:W-:Y:S04]  /*0d80*/  STG.E desc[UR6][R8.64+0x4], R11 ;  /* 0x0000040b08007986 */ /* 0x0001e8000c101906 */
[----:B------:R-:W2:Y:S04]  /*0d90*/  LDG.E R17, desc[UR6][R6.64+0x40] ;  /* 0x0000400606117981 */ /* 0x000ea8000c1e1900 */
[----:B------:R-:W3:Y:S04]  /*0da0*/  LDG.E R3, desc[UR6][R6.64+0x34] ;  /* 0x0000340606037981 */ /* 0x000ee8000c1e1900 */
[----:B------:R-:W4:Y:S04]  /*0db0*/  LDG.E R4, desc[UR6][R6.64+0x4c] ;  /* 0x00004c0606047981 */ /* 0x000f28000c1e1900 */
[----:B------:R-:W5:Y:S04]  /*0dc0*/  LDG.E R12, desc[UR6][R6.64+0x58] ;  /* 0x00005806060c7981 */ /* 0x000f68000c1e1900 */
[----:B------:R-:W5:Y:S01]  /*0dd0*/  LDG.E R14, desc[UR6][R6.64+0x64] ;  /* 0x00006406060e7981 */ /* 0x000f62000c1e1900 */
[----:B--2---:R-:W-:-:S04]  /*0de0*/  FMUL R17, R30, R17 ;  /* 0x000000111e117220 */ /* 0x004fc80000400000 */
[----:B---3--:R-:W-:-:S04]  /*0df0*/  FFMA R3, R26, R3, -R17 ;  /* 0x000000031a037223 */ /* 0x008fc80000000811 */
[----:B----4-:R-:W-:-:S04]  /*0e00*/  FFMA R4, R20, R4, R3 ;  /* 0x0000000414047223 */ /* 0x010fc80000000003 */
[----:B-----5:R-:W-:-:S04]  /*0e10*/  FFMA R3, -R31, R12, R4 ;  /* 0x0000000c1f037223 */ /* 0x020fc80000000104 */
        /* <DEDUP_REMOVED lines=22> */
[----:B------:R-:W-:Y:S01]  /*0f80*/  STG.E desc[UR6][R8.64+0x8], R5 ;  /* 0x0000080508007986 */ /* 0x000fe2000c101906 */
[----:B------:R-:W-:Y:S05]  /*0f90*/  EXIT ;  /* 0x000000000000794d */ /* 0x000fea0003800000 */
.L_x_43:
        /* <DEDUP_REMOVED lines=14> */
[----:B------:R-:W-:-:S03]  /*1080*/  FMUL R22, R26, 1.0925484895706176758 ;  /* 0x3f8bd8a11a167820 */ /* 0x000fc60000400000 */
[----:B--2---:R-:W-:Y:S01]  /*1090*/  FMUL R4, R23, R24 ;  /* 0x0000001817047220 */ /* 0x004fe20000400000 */
[----:B------:R-:W-:-:S03]  /*10a0*/  FMUL R23, R31, 1.0925484895706176758 ;  /* 0x3f8bd8a11f177820 */ /* 0x000fc60000400000 */
[----:B---3--:R-:W-:-:S04]  /*10b0*/  FFMA R21, R21, R22, -R4 ;  /* 0x0000001615157223 */ /* 0x008fc80000000804 */
[----:B----4-:R-:W-:-:S04]  /*10c0*/  FFMA R12, R20, R12, R21 ;  /* 0x0000000c140c7223 */ /* 0x010fc80000000015 */
[----:B-----5:R-:W-:-:S04]  /*10d0*/  FFMA R25, R25, -R23, R12 ;  /* 0x8000001719197223 */ /* 0x020fc8000000000c */
[----:B------:R-:W-:-:S04]  /*10e0*/  FFMA R14, R14, R0, R25 ;  /* 0x000000000e0e7223 */ /* 0x000fc80000000019 */
[----:B------:R-:W-:-:S05]  /*10f0*/  FADD R27, R15, R14 ;  /* 0x0000000e0f1b7221 */ /* 0x000fca0000000000 */
[----:B------:R1:W-:Y:S04]  /*1100*/  STG.E desc[UR6][R8.64], R27 ;  /* 0x0000001b08007986 */ /* 0x0003e8000c101906 */
[----:B------:R-:W2:Y:S04]  /*1110*/  LDG.E R4, desc[UR6][R6.64+0x6c] ;  /* 0x00006c0606047981 */ /* 0x000ea8000c1e1900 */
[----:B------:R-:W3:Y:S04]  /*1120*/  LDG.E R32, desc[UR6][R6.64+0x78] ;  /* 0x0000780606207981 */ /* 0x000ee8000c1e1900 */
[----:B------:R-:W4:Y:S04]  /*1130*/  LDG.E R37, desc[UR6][R6.64+0x84] ;  /* 0x0000840606257981 */ /* 0x000f28000c1e1900 */
[----:B------:R-:W5:Y:S04]  /*1140*/  LDG.E R25, desc[UR6][R6.64+0x90] ;  /* 0x0000900606197981 */ /* 0x000f68000c1e1900 */
[----:B0-----:R-:W5:Y:S04]  /*1150*/  LDG.E R15, desc[UR6][R6.64+0x9c] ;  /* 0x00009c06060f7981 */ /* 0x001f68000c1e1900 */
[----:B------:R-:W5:Y:S04]  /*1160*/  LDG.E R0, desc[UR6][R6.64+0xa8] ;  /* 0x0000a80606007981 */ /* 0x000f68000c1e1900 */
[----:B------:R-:W5:Y:S01]  /*1170*/  LDG.E R28, desc[UR6][R6.64+0xb4] ;  /* 0x0000b406061c7981 */ /* 0x000f62000c1e1900 */
[----:B------:R-:W-:Y:S01]  /*1180*/  FFMA R34, R16, 3, -R19 ;  /* 0x4040000010227823 */ /* 0x000fe20000000813 */
[C---:B------:R-:W-:Y:S01]  /*1190*/  FMUL R21, R13.reuse, 0.59004360437393188477 ;  /* 0x3f170d190d157820 */ /* 0x040fe20000400000 */
[----:B------:R-:W-:Y:S01]  /*11a0*/  FMUL R35, R26, 2.8906114101409912109 ;  /* 0x4038ffc71a237820 */ /* 0x000fe20000400000 */
[----:B------:R-:W-:Y:S01]  /*11b0*/  FFMA R14, R16, -3, R3 ;  /* 0xc0400000100e7823 */ /* 0x000fe20000000003 */
[----:B------:R-:W-:Y:S01]  /*11c0*/  FMUL R18, R13, 0.45704579353332519531 ;  /* 0x3eea01e80d127820 */ /* 0x000fe20000400000 */
[----:B------:R-:W-:Y:S01]  /*11d0*/  FMUL R33, R34, R21 ;  /* 0x0000001522217220 */ /* 0x000fe20000400000 */
[----:B------:R-:W-:Y:S01]  /*11e0*/  FMUL R12, R35, R2 ;  /* 0x00000002230c7220 */ /* 0x000fe20000400000 */
[----:B------:R-:W-:-:S02]  /*11f0*/  ISETP.NE.AND P0, PT, R29, 0x3, PT ;  /* 0x000000031d00780c */ /* 0x000fc40003f05270 */
[----:B--2---:R-:W-:Y:S01]  /*1200*/  FMUL R33, R4, R33 ;  /* 0x0000002104217220 */ /* 0x004fe20000400000 */
[----:B------:R-:W-:-:S03]  /*1210*/  FFMA R4, R17, 4, -R16 ;  /* 0x4080000011047823 */ /* 0x000fc60000000810 */
[----:B---3--:R-:W-:Y:S01]  /*1220*/  FFMA R35, R32, R12, -R33 ;  /* 0x0000000c20237223 */ /* 0x008fe20000000821 */
[C---:B------:R-:W-:Y:S01]  /*1230*/  FADD R3, -R19.reuse, R4 ;  /* 0x0000000413037221 */ /* 0x040fe20000000100 */
[----:B------:R-:W-:Y:S01]  /*1240*/  FMUL R4, R2, 0.37317633628845214844 ;  /* 0x3ebf10f802047820 */ /* 0x000fe20000400000 */
[----:B------:R-:W-:Y:S01]  /*1250*/  FFMA R33, R19, -3, R14 ;  /* 0xc040000013217823 */ /* 0x000fe2000000000e */
[----:B------:R-:W-:Y:S01]  /*1260*/  FMUL R14, R10, 0.45704579353332519531 ;  /* 0x3eea01e80a0e7820 */ /* 0x000fe20000400000 */
[----:B------:R-:W-:Y:S02]  /*1270*/  FMUL R18, R18, R3 ;  /* 0x0000000312127220 */ /* 0x000fe40000400000 */
[----:B------:R-:W-:Y:S01]  /*1280*/  FMUL R4, R4, R33 ;  /* 0x0000002104047220 */ /* 0x000fe20000400000 */
[----:B------:R-:W-:Y:S01]  /*1290*/  FMUL R3, R3, R14 ;  /* 0x0000000e03037220 */ /* 0x000fe20000400000 */
[----:B----4-:R-:W-:Y:S01]  /*12a0*/  FFMA R35, -R18, R37, R35 ;  /* 0x0000002512237223 */ /* 0x010fe20000000123 */
[----:B------:R-:W-:-:S03]  /*12b0*/  FFMA R33, R19, -3, R16 ;  /* 0xc040000013217823 */ /* 0x000fc60000000010 */
[----:B-----5:R-:W-:Y:S01]  /*12c0*/  FFMA R32, R4, R25, R35 ;  /* 0x0000001904207223 */ /* 0x020fe20000000023 */
[----:B------:R-:W-:-:S03]  /*12d0*/  FMUL R25, R2, 1.4453057050704956055 ;  /* 0x3fb8ffc702197820 */ /* 0x000fc60000400000 */
[----:B------:R-:W-:Y:S01]  /*12e0*/  FFMA R3, -R3, R15, R32 ;  /* 0x0000000f03037223 */ /* 0x000fe20000000120 */
[----:B------:R-:W-:Y:S01]  /*12f0*/  FMUL R15, R10, 0.59004360437393188477 ;  /* 0x3f170d190a0f7820 */ /* 0x000fe20000400000 */
[----:B------:R-:W-:-:S03]  /*1300*/  FMUL R32, R36, R25 ;  /* 0x0000001924207220 */ /* 0x000fc60000400000 */
[----:B------:R-:W-:Y:S01]  /*1310*/  FMUL R35, R33, R15 ;  /* 0x0000000f21237220 */ /* 0x000fe20000400000 */
[----:B------:R-:W-:-:S04]  /*1320*/  FFMA R3, R0, R32, R3 ;  /* 0x0000002000037223 */ /* 0x000fc80000000003 */
[----:B------:R-:W-:-:S04]  /*1330*/  FFMA R28, R28, -R35, R3 ;  /* 0x800000231c1c7223 */ /* 0x000fc80000000003 */
[----:B-1----:R-:W-:-:S05]  /*1340*/  FADD R27, R27, R28 ;  /* 0x0000001c1b1b7221 */ /* 0x002fca0000000000 */
[----:B------:R0:W-:Y:S04]  /*1350*/  STG.E desc[UR6][R8.64], R27 ;  /* 0x0000001b08007986 */ /* 0x0001e8000c101906 */
[----:B------:R-:W2:Y:S04]  /*1360*/  @P0 LDG.E R39, desc[UR6][R6.64+0xcc] ;  /* 0x0000cc0606270981 */ /* 0x000ea8000c1e1900 */
[----:B------:R-:W3:Y:S04]  /*1370*/  @P0 LDG.E R38, desc[UR6][R6.64+0xc0] ;  /* 0x0000c00606260981 */ /* 0x000ee8000c1e1900 */
[----:B------:R-:W4:Y:S04]  /*1380*/  @P0 LDG.E R43, desc[UR6][R6.64+0xd8] ;  /* 0x0000d806062b0981 */ /* 0x000f28000c1e1900 */
[----:B------:R-:W5:Y:S04]  /*1390*/  @P0 LDG.E R41, desc[UR6][R6.64+0xe4] ;  /* 0x0000e40606290981 */ /* 0x000f68000c1e1900 */
[----:B------:R-:W5:Y:S04]  /*13a0*/  @P0 LDG.E R37, desc[UR6][R6.64+0xf0] ;  /* 0x0000f00606250981 */ /* 0x000f68000c1e1900 */
[----:B------:R-:W5:Y:S04]  /*13b0*/  @P0 LDG.E R35, desc[UR6][R6.64+0xfc] ;  /* 0x0000fc0606230981 */ /* 0x000f68000c1e1900 */
[----:B------:R-:W5:Y:S04]  /*13c0*/  @P0 LDG.E R32, desc[UR6][R6.64+0x108] ;  /* 0x0001080606200981 */ /* 0x000f68000c1e1900 */
[----:B------:R-:W5:Y:S04]  /*13d0*/  @P0 LDG.E R28, desc[UR6][R6.64+0x114] ;  /* 0x00011406061c0981 */ /* 0x000f68000c1e1900 */
[----:B------:R-:W5:Y:S01]  /*13e0*/  @P0 LDG.E R29, desc[UR6][R6.64+0x120] ;  /* 0x00012006061d0981 */ /* 0x000f62000c1e1900 */
[----:B------:R-:W-:Y:S01]  /*13f0*/  FMUL R3, R30, 1.7701307535171508789 ;  /* 0x3fe293a51e037820 */ /* 0x000fe20000400000 */
[----:B------:R-:W-:-:S03]  /*1400*/  FMUL R42, R36, 0.4730873405933380127 ;  /* 0x3ef23881242a7820 */ /* 0x000fc60000400000 */
[----:B------:R-:W-:Y:S01]  /*1410*/  FMUL R0, R34, R3 ;  /* 0x0000000322007220 */ /* 0x000fe20000400000 */
[C---:B------:R-:W-:Y:S01]  /*1420*/  FMUL R3, R26.reuse, 2.5033428668975830078 ;  /* 0x402036c51a037820 */ /* 0x040fe20000400000 */
[----:B------:R-:W-:-:S03]  /*1430*/  FMUL R26, R26, 0.94617468118667602539 ;  /* 0x3f7238811a1a7820 */ /* 0x000fc60000400000 */
[----:B------:R-:W-:Y:S01]  /*1440*/  FMUL R3, R36, R3 ;  /* 0x0000000324037220 */ /* 0x000fe20000400000 */
[----:B--2---:R-:W-:-:S04]  /*1450*/  @P0 FMUL R40, R0, R39 ;  /* 0x0000002700280220 */ /* 0x004fc80000400000 */
[----:B---3--:R-:W-:Y:S01]  /*1460*/  @P0 FFMA R45, R3, R38, -R40 ;  /* 0x00000026032d0223 */ /* 0x008fe20000000828 */
[----:B------:R-:W-:Y:S01]  /*1470*/  HFMA2 R40, -RZ, RZ, 2.4375, 0 ;  /* 0x40e00000ff287431 */ /* 0x000fe200000001ff */
[----:B------:R-:W-:-:S05]  /*1480*/  MOV R38, 0x420c0000 ;  /* 0x420c000000267802 */ /* 0x000fca0000000f00 */
[C---:B------:R-:W-:Y:S01]  /*1490*/  FFMA R38, R17.reuse, R38, -30 ;  /* 0xc1f0000011267423 */ /* 0x040fe20000000026 */
[CC--:B------:R-:W-:Y:S01]  /*14a0*/  FFMA R39, R17.reuse, R40.reuse, -1 ;  /* 0xbf80000011277423 */ /* 0x0c0fe20000000028 */
[C---:B------:R-:W-:Y:S02]  /*14b0*/  FFMA R40, R17.reuse, R40, -3 ;  /* 0xc040000011287423 */ /* 0x040fe40000000028 */
[----:B------:R-:W-:Y:S01]  /*14c0*/  FFMA R38, R17, R38, 3 ;  /* 0x4040000011267423 */ /* 0x000fe20000000026 */
[----:B------:R-:W-:-:S03]  /*14d0*/  FMUL R26, R26, R39 ;  /* 0x000000271a1a7220 */ /* 0x000fc60000400000 */
[----:B------:R-:W-:Y:S01]  /*14e0*/  FMUL R38, R38, 0.10578554868698120117 ;  /* 0x3dd8a61826267820 */ /* 0x000fe20000400000 */
[----:B----4-:R-:W-:Y:S01]  /*14f0*/  @P0 FFMA R43, R26, R43, R45 ;  /* 0x0000002b1a2b0223 */ /* 0x010fe2000000002d */
[----:B------:R-:W-:-:S04]  /*1500*/  FMUL R45, R30, 0.66904652118682861328 ;  /* 0x3f2b46a21e2d7820 */ /* 0x000fc80000400000 */
[----:B------:R-:W-:-:S04]  /*1510*/  FMUL R30, R45, R40 ;  /* 0x000000282d1e7220 */ /* 0x000fc80000400000 */
[----:B-----5:R-:W-:Y:S01]  /*1520*/  @P0 FFMA R43, -R30, R41, R43 ;  /* 0x000000291e2b0223 */ /* 0x020fe2000000012b */
[----:B------:R-:W-:-:S03]  /*1530*/  FMUL R41, R31, 0.66904652118682861328 ;  /* 0x3f2b46a21f297820 */ /* 0x000fc60000400000 */
[----:B------:R-:W-:Y:S01]  /*1540*/  @P0 FFMA R43, R38, R37, R43 ;  /* 0x00000025262b0223 */ /* 0x000fe2000000002b */
[----:B------:R-:W-:Y:S01]  /*1550*/  FMUL R36, R40, R41 ;  /* 0x0000002928247220 */ /* 0x000fe20000400000 */
[----:B------:R-:W-:Y:S01]  /*1560*/  FMUL R37, R39, R42 ;  /* 0x0000002a27257220 */ /* 0x000fe20000400000 */
[----:B------:R-:W-:Y:S01]  /*1570*/  FMUL R39, R19, R34 ;  /* 0x0000002213277220 */ /* 0x000fe20000400000 */
[----:B------:R-:W-:Y:S01]  /*1580*/  FMUL R40, R31, 1.7701307535171508789 ;  /* 0x3fe293a51f287820 */ /* 0x000fe20000400000 */
[----:B------:R-:W-:Y:S02]  /*1590*/  @P0 FFMA R34, -R36, R35, R43 ;  /* 0x0000002324220223 */ /* 0x000fe4000000012b */
[----:B------:R-:W-:Y:S01]  /*15a0*/  FFMA R39, R16, R33, -R39 ;  /* 0x0000002110277223 */ /* 0x000fe20000000827 */
[----:B------:R-:W-:Y:S01]  /*15b0*/  FMUL R31, R33, R40 ;  /* 0x00000028211f7220 */ /* 0x000fe20000400000 */
[----:B------:R-:W-:Y:S02]  /*15c0*/  @P0 FFMA R34, R37, R32, R34 ;  /* 0x0000002025220223 */ /* 0x000fe40000000022 */
[----:B------:R-:W-:-:S02]  /*15d0*/  FMUL R32, R39, 0.62583571672439575195 ;  /* 0x3f2036c527207820 */ /* 0x000fc40000400000 */
[----:B------:R-:W-:-:S04]  /*15e0*/  @P0 FFMA R33, -R31, R28, R34 ;  /* 0x0000001c1f210223 */ /* 0x000fc80000000122 */
[----:B------:R-:W-:-:S04]  /*15f0*/  @P0 FFMA R28, R32, R29, R33 ;  /* 0x0000001d201c0223 */ /* 0x000fc80000000021 */
[----:B0-----:R-:W-:-:S05]  /*1600*/  @P0 FADD R27, R27, R28 ;  /* 0x0000001c1b1b0221 */ /* 0x001fca0000000000 */
[----:B------:R0:W-:Y:S04]  /*1610*/  @P0 STG.E desc[UR6][R8.64], R27 ;  /* 0x0000001b08000986 */ /* 0x0001e8000c101906 */
        /* <DEDUP_REMOVED lines=10> */
[----:B0-----:R-:W4:Y:S04]  /*16c0*/  LDG.E R27, desc[UR6][R6.64+0x4c] ;  /* 0x00004c06061b7981 */ /* 0x001f28000c1e1900 */
[----:B------:R-:W5:Y:S04]  /*16d0*/  LDG.E R35, desc[UR6][R6.64+0x58] ;  /* 0x0000580606237981 */ /* 0x000f68000c1e1900 */
[----:B------:R-:W5:Y:S01]  /*16e0*/  LDG.E R39, desc[UR6][R6.64+0x64] ;  /* 0x0000640606277981 */ /* 0x000f62000c1e1900 */
[----:B------:R-:W-:Y:S01]  /*16f0*/  FADD R28, R16, -R19 ;  /* 0x80000013101c7221 */ /* 0x000fe20000000000 */
[----:B--2---:R-:W-:-:S04]  /*1700*/  FMUL R33, R33, R24 ;  /* 0x0000001821217220 */ /* 0x004fc80000400000 */
[----:B---3--:R-:W-:-:S04]  /*1710*/  FFMA R11, R22, R11, -R33 ;  /* 0x0000000b160b7223 */ /* 0x008fc80000000821 */
[----:B----4-:R-:W-:Y:S01]  /*1720*/  FFMA R34, R20, R27, R11 ;  /* 0x0000001b14227223 */ /* 0x010fe2000000000b */
[----:B------:R-:W-:-:S03]  /*1730*/  FMUL R11, R28, 0.54627424478530883789 ;  /* 0x3f0bd8a11c0b7820 */ /* 0x000fc60000400000 */
        /* <DEDUP_REMOVED lines=8> */
[----:B-1----:R-:W5:Y:S04]  /*17c0*/  LDG.E R29, desc[UR6][R6.64+0xa0] ;  /* 0x0000a006061d7981 */ /* 0x002f68000c1e1900 */
[----:B------:R-:W5:Y:S04]  /*17d0*/  LDG.E R33, desc[UR6][R6.64+0xac] ;  /* 0x0000ac0606217981 */ /* 0x000f68000c1e1900 */
[----:B------:R-:W5:Y:S01]  /*17e0*/  LDG.E R34, desc[UR6][R6.64+0xb8] ;  /* 0x0000b80606227981 */ /* 0x000f62000c1e1900 */
[----:B------:R-:W-:Y:S01]  /*17f0*/  FFMA R42, R16, 3, -R19 ;  /* 0x40400000102a7823 */ /* 0x000fe20000000813 */
[----:B------:R-:W-:-:S03]  /*1800*/  FMUL R28, R25, R28 ;  /* 0x0000001c191c7220 */ /* 0x000fc60000400000 */
[----:B------:R-:W-:Y:S01]  /*1810*/  FMUL R21, R21, R42 ;  /* 0x0000002a15157220 */ /* 0x000fe20000400000 */
[----:B------:R-:W-:-:S04]  /*1820*/  FFMA R42, R19, -3, R16 ;  /* 0xc0400000132a7823 */ /* 0x000fc80000000010 */
[----:B------:R-:W-:Y:S01]  /*1830*/  FMUL R42, R15, R42 ;  /* 0x0000002a0f2a7220 */ /* 0x000fe20000400000 */
[----:B--2---:R-:W-:Y:S01]  /*1840*/  FMUL R41, R40, R21 ;  /* 0x0000001528297220 */ /* 0x004fe20000400000 */
[----:B------:R-:W-:-:S03]  /*1850*/  FFMA R40, R17, 4, -R16 ;  /* 0x4080000011287823 */ /* 0x000fc60000000810 */
[----:B---3--:R-:W-:Y:S01]  /*1860*/  FFMA R41, R12, R43, -R41 ;  /* 0x0000002b0c297223 */ /* 0x008fe20000000829 */
[----:B------:R-:W-:-:S03]  /*1870*/  FADD R17, -R19, R40 ;  /* 0x0000002813117221 */ /* 0x000fc60000000100 */
[----:B----4-:R-:W-:Y:S01]  /*1880*/  FFMA R39, -R18, R39, R41 ;  /* 0x0000002712277223 */ /* 0x010fe20000000129 */
[----:B------:R-:W-:-:S03]  /*1890*/  FMUL R14, R14, R17 ;  /* 0x000000110e0e7220 */ /* 0x000fc60000400000 */
[----:B-----5:R-:W-:-:S04]  /*18a0*/  FFMA R40, R4, R35, R39 ;  /* 0x0000002304287223 */ /* 0x020fc80000000027 */
[----:B------:R-:W-:-:S04]  /*18b0*/  FFMA R40, R29, -R14, R40 ;  /* 0x8000000e1d287223 */ /* 0x000fc80000000028 */
[----:B------:R-:W-:-:S04]  /*18c0*/  FFMA R33, R33, R28, R40 ;  /* 0x0000001c21217223 */ /* 0x000fc80000000028 */
[----:B------:R-:W-:-:S04]  /*18d0*/  FFMA R34, R34, -R42, R33 ;  /* 0x8000002a22227223 */ /* 0x000fc80000000021 */
[----:B0-----:R-:W-:-:S05]  /*18e0*/  FADD R27, R27, R34 ;  /* 0x000000221b1b7221 */ /* 0x001fca0000000000 */
        /* <DEDUP_REMOVED lines=10> */
[----:B--2---:R-:W-:-:S04]  /*1990*/  @P0 FMUL R44, R0, R17 ;  /* 0x00000011002c0220 */ /* 0x004fc80000400000 */
[----:B---3--:R-:W-:-:S04]  /*19a0*/  @P0 FFMA R17, R3, R42, -R44 ;  /* 0x0000002a03110223 */ /* 0x008fc8000000082c */
[----:B----4-:R-:W-:-:S04]  /*19b0*/  @P0 FFMA R17, R26, R25, R17 ;  /* 0x000000191a110223 */ /* 0x010fc80000000011 */
[----:B-----5:R-:W-:-:S04]  /*19c0*/  @P0 FFMA R17, -R30, R29, R17 ;  /* 0x0000001d1e110223 */ /* 0x020fc80000000111 */
[----:B------:R-:W-:-:S04]  /*19d0*/  @P0 FFMA R17, R38, R33, R17 ;  /* 0x0000002126110223 */ /* 0x000fc80000000011 */
[----:B------:R-:W-:-:S04]  /*19e0*/  @P0 FFMA R42, -R36, R35, R17 ;  /* 0x00000023242a0223 */ /* 0x000fc80000000111 */
[----:B------:R-:W-:-:S04]  /*19f0*/  @P0 FFMA R40, R37, R40, R42 ;  /* 0x0000002825280223 */ /* 0x000fc8000000002a */
[----:B------:R-:W-:-:S04]  /*1a00*/  @P0 FFMA R17, -R31, R34, R40 ;  /* 0x000000221f110223 */ /* 0x000fc80000000128 */
[----:B------:R-:W-:-:S04]  /*1a10*/  @P0 FFMA R34, R32, R15, R17 ;  /* 0x0000000f20220223 */ /* 0x000fc80000000011 */
[----:B0-----:R-:W-:-:S05]  /*1a20*/  @P0 FADD R27, R27, R34 ;  /* 0x000000221b1b0221 */ /* 0x001fca0000000000 */
[----:B------:R-:W-:Y:S04]  /*1a30*/  @P0 STG.E desc[UR6][R8.64+0x4], R27 ;  /* 0x0000041b08000986 */ /* 0x000fe8000c101906 */
        /* <DEDUP_REMOVED lines=19> */
[----:B------:R0:W-:Y:S04]  /*1b70*/  STG.E desc[UR6][R8.64+0x8], R5 ;  /* 0x0000080508007986 */ /* 0x0001e8000c101906 */
[----:B------:R-:W2:Y:S04]  /*1b80*/  LDG.E R2, desc[UR6][R6.64+0x74] ;  /* 0x0000740606027981 */ /* 0x000ea8000c1e1900 */
[----:B------:R-:W3:Y:S04]  /*1b90*/  LDG.E R11, desc[UR6][R6.64+0x80] ;  /* 0x00008006060b7981 */ /* 0x000ee8000c1e1900 */
[----:B------:R-:W4:Y:S04]  /*1ba0*/  LDG.E R13, desc[UR6][R6.64+0x8c] ;  /* 0x00008c06060d7981 */ /* 0x000f28000c1e1900 */
[----:B------:R-:W5:Y:S04]  /*1bb0*/  LDG.E R15, desc[UR6][R6.64+0x98] ;  /* 0x00009806060f7981 */ /* 0x000f68000c1e1900 */
[----:B------:R-:W5:Y:S04]  /*1bc0*/  LDG.E R17, desc[UR6][R6.64+0xa4] ;  /* 0x0000a40606117981 */ /* 0x000f68000c1e1900 */
[----:B------:R-:W5:Y:S04]  /*1bd0*/  LDG.E R20, desc[UR6][R6.64+0xb0] ;  /* 0x0000b00606147981 */ /* 0x000f68000c1e1900 */
[----:B------:R-:W5:Y:S01]  /*1be0*/  LDG.E R22, desc[UR6][R6.64+0xbc] ;  /* 0x0000bc0606167981 */ /* 0x000f62000c1e1900 */
[----:B------:R-:W-:Y:S01]  /*1bf0*/  FFMA R19, R19, -3, R16 ;  /* 0xc040000013137823 */ /* 0x000fe20000000010 */
[----:B------:R-:W-:-:S04]  /*1c00*/  FMUL R10, R10, -0.59004360437393188477 ;  /* 0xbf170d190a0a7820 */ /* 0x000fc80000400000 */
[----:B------:R-:W-:Y:S01]  /*1c10*/  FMUL R10, R10, R19 ;  /* 0x000000130a0a7220 */ /* 0x000fe20000400000 */
[----:B--2---:R-:W-:-:S04]  /*1c20*/  FMUL R21, R21, R2 ;  /* 0x0000000215157220 */ /* 0x004fc80000400000 */
[----:B---3--:R-:W-:-:S04]  /*1c30*/  FFMA R11, R12, R11, -R21 ;  /* 0x0000000b0c0b7223 */ /* 0x008fc80000000815 */
[----:B----4-:R-:W-:-:S04]  /*1c40*/  FFMA R11, -R18, R13, R11 ;  /* 0x0000000d120b7223 */ /* 0x010fc8000000010b */
[----:B-----5:R-:W-:-:S04]  /*1c50*/  FFMA R11, R4, R15, R11 ;  /* 0x0000000f040b7223 */ /* 0x020fc8000000000b */
[----:B------:R-:W-:-:S04]  /*1c60*/  FFMA R11, -R14, R17, R11 ;  /* 0x000000110e0b7223 */ /* 0x000fc8000000010b */
[----:B------:R-:W-:-:S04]  /*1c70*/  FFMA R11, R28, R20, R11 ;  /* 0x000000141c0b7223 */ /* 0x000fc8000000000b */
[----:B------:R-:W-:-:S04]  /*1c80*/  FFMA R10, R22, R10, R11 ;  /* 0x0000000a160a7223 */ /* 0x000fc8000000000b */
[----:B------:R-:W-:-:S05]  /*1c90*/  FADD R16, R5, R10 ;  /* 0x0000000a05107221 */ /* 0x000fca0000000000 */
[----:B------:R0:W-:Y:S01]  /*1ca0*/  STG.E desc[UR6][R8.64+0x8], R16 ;  /* 0x0000081008007986 */ /* 0x0001e2000c101906 */
[----:B------:R-:W-:Y:S05]  /*1cb0*/  @!P0 EXIT ;  /* 0x000000000000894d */ /* 0x000fea0003800000 */
[----:B0-----:R-:W2:Y:S04]  /*1cc0*/  LDG.E R5, desc[UR6][R6.64+0xd4] ;  /* 0x0000d40606057981 */ /* 0x001ea8000c1e1900 */
[----:B------:R-:W3:Y:S04]  /*1cd0*/  LDG.E R2, desc[UR6][R6.64+0xc8] ;  /* 0x0000c80606027981 */ /* 0x000ee8000c1e1900 */
[----:B------:R-:W4:Y:S04]  /*1ce0*/  LDG.E R4, desc[UR6][R6.64+0xe0] ;  /* 0x0000e00606047981 */ /* 0x000f28000c1e1900 */
[----:B------:R-:W5:Y:S04]  /*1cf0*/  LDG.E R10, desc[UR6][R6.64+0xec] ;  /* 0x0000ec06060a7981 */ /* 0x000f68000c1e1900 */
[----:B------:R-:W5:Y:S04]  /*1d00*/  LDG.E R11, desc[UR6][R6.64+0xf8] ;  /* 0x0000f806060b7981 */ /* 0x000f68000c1e1900 */
[----:B------:R-:W5:Y:S04]  /*1d10*/  LDG.E R12, desc[UR6][R6.64+0x104] ;  /* 0x00010406060c7981 */ /* 0x000f68000c1e1900 */
[----:B------:R-:W5:Y:S04]  /*1d20*/  LDG.E R13, desc[UR6][R6.64+0x110] ;  /* 0x00011006060d7981 */ /* 0x000f68000c1e1900 */
[----:B------:R-:W5:Y:S04]  /*1d30*/  LDG.E R14, desc[UR6][R6.64+0x11c] ;  /* 0x00011c06060e7981 */ /* 0x000f68000c1e1900 */
[----:B------:R-:W5:Y:S01]  /*1d40*/  LDG.E R15, desc[UR6][R6.64+0x128] ;  /* 0x00012806060f7981 */ /* 0x000f62000c1e1900 */
[----:B--2---:R-:W-:-:S04]  /*1d50*/  FMUL R0, R0, R5 ;  /* 0x0000000500007220 */ /* 0x004fc80000400000 */
[----:B---3--:R-:W-:-:S04]  /*1d60*/  FFMA R3, R3, R2, -R0 ;  /* 0x0000000203037223 */ /* 0x008fc80000000800 */
[----:B----4-:R-:W-:-:S04]  /*1d70*/  FFMA R3, R26, R4, R3 ;  /* 0x000000041a037223 */ /* 0x010fc80000000003 */
[----:B-----5:R-:W-:-:S04]  /*1d80*/  FFMA R3, -R30, R10, R3 ;  /* 0x0000000a1e037223 */ /* 0x020fc80000000103 */
[----:B------:R-:W-:-:S04]  /*1d90*/  FFMA R3, R38, R11, R3 ;  /* 0x0000000b26037223 */ /* 0x000fc80000000003 */
[----:B------:R-:W-:-:S04]  /*1da0*/  FFMA R12, -R36, R12, R3 ;  /* 0x0000000c240c7223 */ /* 0x000fc80000000103 */
[----:B------:R-:W-:-:S04]  /*1db0*/  FFMA R12, R37, R13, R12 ;  /* 0x0000000d250c7223 */ /* 0x000fc8000000000c */
[----:B------:R-:W-:-:S04]  /*1dc0*/  FFMA R31, -R31, R14, R12 ;  /* 0x0000000e1f1f7223 */ /* 0x000fc8000000010c */
[----:B------:R-:W-:-:S04]  /*1dd0*/  FFMA R15, R32, R15, R31 ;  /* 0x0000000f200f7223 */ /* 0x000fc8000000001f */
[----:B------:R-:W-:-:S05]  /*1de0*/  FADD R15, R16, R15 ;  /* 0x0000000f100f7221 */ /* 0x000fca0000000000 */
[----:B------:R-:W-:Y:S01]  /*1df0*/  STG.E desc[UR6][R8.64+0x8], R15 ;  /* 0x0000080f08007986 */ /* 0x000fe2000c101906 */
[----:B------:R-:W-:Y:S05]  /*1e00*/  EXIT ;  /* 0x000000000000794d */ /* 0x000fea0003800000 */
        .weak           $__internal_2_$__cuda_sm20_sqrt_rn_f32_slowpath
        .type           $__internal_2_$__cuda_sm20_sqrt_rn_f32_slowpath,@function
        .size           $__internal_2_$__cuda_sm20_sqrt_rn_f32_slowpath,($__internal_3_$__cuda_sm3x_div_rn_noftz_f32_slowpath - $__internal_2_$__cuda_sm20_sqrt_rn_f32_slowpath)
$__internal_2_$__cuda_sm20_sqrt_rn_f32_slowpath:
[----:B------:R-:W-:-:S13]  /*1e10*/  LOP3.LUT P0, RZ, R4, 0x7fffffff, RZ, 0xc0, !PT ;  /* 0x7fffffff04ff7812 */ /* 0x000fda000780c0ff */
[----:B------:R-:W-:Y:S01]  /*1e20*/  @!P0 MOV R10, R4 ;  /* 0x00000004000a8202 */ /* 0x000fe20000000f00 */
[----:B------:R-:W-:Y:S06]  /*1e30*/  @!P0 BRA `(.L_x_44) ;  /* 0x0000000000408947 */ /* 0x000fec0003800000 */
[----:B------:R-:W-:-:S13]  /*1e40*/  FSETP.GEU.FTZ.AND P0, PT, R4, RZ, PT ;  /* 0x000000ff0400720b */ /* 0x000fda0003f1e000 */
        /* <DEDUP_REMOVED lines=15> */
.L_x_44:
[----:B------:R-:W-:Y:S01]  /*1f40*/  HFMA2 R13, -RZ, RZ, 0, 0 ;  /* 0x00000000ff0d7431 */ /* 0x000fe200000001ff */
[----:B------:R-:W-:-:S04]  /*1f50*/  MOV R12, R16 ;  /* 0x00000010000c7202 */ /* 0x000fc80000000f00 */
[----:B------:R-:W-:Y:S05]  /*1f60*/  RET.REL.NODEC R12 `(_Z25compute_sh_forward_kerneljjPK6float3PKfPf) ;  /* 0xffffffe00c247950 */ /* 0x000fea0003c3ffff */
        .weak           $__internal_3_$__cuda_sm3x_div_rn_noftz_f32_slowpath
        .type           $__internal_3_$__cuda_sm3x_div_rn_noftz_f32_slowpath,@function
        .size           $__internal_3_$__cuda_sm3x_div_rn_noftz_f32_slowpath,(.L_x_60 - $__internal_3_$__cuda_sm3x_div_rn_noftz_f32_slowpath)
$__internal_3_$__cuda_sm3x_div_rn_noftz_f32_slowpath:
        /* <DEDUP_REMOVED lines=35> */
.L_x_46:
[----:B------:R-:W-:Y:S01]  /*21a0*/  LEA R17, R21, 0xc0800000, 0x17 ;  /* 0xc080000015117811 */ /* 0x000fe200078eb8ff */
[----:B------:R-:W-:Y:S03]  /*21b0*/  BSSY.RECONVERGENT B2, `(.L_x_51) ;  /* 0x0000036000027945 */ /* 0x000fe60003800200 */
[----:B------:R-:W-:Y:S02]  /*21c0*/  IADD3 R17, PT, PT, -R17, R14, RZ ;  /* 0x0000000e11117210 */ /* 0x000fe40007ffe1ff */
[----:B------:R-:W-:Y:S02]  /*21d0*/  IADD3 R14, PT, PT, R19, -0x7f, RZ ;  /* 0xffffff81130e7810 */ /* 0x000fe40007ffe0ff */
[----:B------:R0:W1:Y:S01]  /*21e0*/  MUFU.RCP R18, R17 ;  /* 0x0000001100127308 */ /* 0x0000620000001000 */
[----:B------:R-:W-:Y:S02]  /*21f0*/  FADD.FTZ R20, -R17, -RZ ;  /* 0x800000ff11147221 */ /* 0x000fe40000010100 */
[C---:B------:R-:W-:Y:S01]  /*2200*/  IMAD R3, R14.reuse, -0x800000, R3 ;  /* 0xff8000000e037824 */ /* 0x040fe200078e0203 */
[----:B0-----:R-:W-:-:S04]  /*2210*/  IADD3 R17, PT, PT, R14, 0x7f, -R21 ;  /* 0x0000007f0e117810 */ /* 0x001fc80007ffe815 */
[----:B------:R-:W-:Y:S01]  /*2220*/  IADD3 R17, PT, PT, R17, R16, RZ ;  /* 0x0000001011117210 */ /* 0x000fe20007ffe0ff */
[----:B-1----:R-:W-:-:S04]  /*2230*/  FFMA R19, R18, R20, 1 ;  /* 0x3f80000012137423 */ /* 0x002fc80000000014 */
        /* <DEDUP_REMOVED lines=20> */
[C---:B------:R-:W-:Y:S01]  /*2380*/  IADD3 R17, PT, PT, R20.reuse, 0x20, RZ ;  /* 0x0000002014117810 */ /* 0x040fe20007ffe0ff */
[-CC-:B------:R-:W-:Y:S01]  /*2390*/  FFMA.RM R14, R23, R19.reuse, R22.reuse ;  /* 0x00000013170e7223 */ /* 0x180fe20000004016 */
[C---:B------:R-:W-:Y:S02]  /*23a0*/  ISETP.NE.AND P2, PT, R20.reuse, RZ, PT ;  /* 0x000000ff1400720c */ /* 0x040fe40003f45270 */
[----:B------:R-:W-:Y:S01]  /*23b0*/  LOP3.LUT R16, R3, 0x7fffff, RZ, 0xc0, !PT ;  /* 0x007fffff03107812 */ /* 0x000fe200078ec0ff */
[----:B------:R-:W-:Y:S01]  /*23c0*/  FFMA.RP R3, R23, R19, R22 ;  /* 0x0000001317037223 */ /* 0x000fe20000008016 */
[----:B------:R-:W-:Y:S02]  /*23d0*/  ISETP.NE.AND P1, PT, R20, RZ, PT ;  /* 0x000000ff1400720c */ /* 0x000fe40003f25270 */
[----:B------:R-:W-:Y:S02]  /*23e0*/  LOP3.LUT R16, R16, 0x800000, RZ, 0xfc, !PT ;  /* 0x0080000010107812 */ /* 0x000fe400078efcff */
[----:B------:R-:W-:-:S02]  /*23f0*/  IADD3 R19, PT, PT, -R20, RZ, RZ ;  /* 0x000000ff14137210 */ /* 0x000fc40007ffe1ff */
[----:B------:R-:W-:Y:S02]  /*2400*/  SHF.L.U32 R17, R16, R17, RZ ;  /* 0x0000001110117219 */ /* 0x000fe400000006ff */
[----:B------:R-:W-:Y:S02]  /*2410*/  FSETP.NEU.FTZ.AND P0, PT, R3, R14, PT ;  /* 0x0000000e0300720b */ /* 0x000fe40003f1d000 */
[----:B------:R-:W-:Y:S02]  /*2420*/  SEL R3, R19, RZ, P2 ;  /* 0x000000ff13037207 */ /* 0x000fe40001000000 */
[----:B------:R-:W-:Y:S02]  /*2430*/  ISETP.NE.AND P1, PT, R17, RZ, P1 ;  /* 0x000000ff1100720c */ /* 0x000fe40000f25270 */
[----:B------:R-:W-:Y:S02]  /*2440*/  SHF.R.U32.HI R3, RZ, R3, R16 ;  /* 0x00000003ff037219 */ /* 0x000fe40000011610 */
[----:B------:R-:W-:-:S02]  /*2450*/  PLOP3.LUT P0, PT, P0, P1, PT, 0xf8, 0x8f ;  /* 0x00000000008f781c */ /* 0x000fc40000703f70 */
[----:B------:R-:W-:Y:S02]  /*2460*/  SHF.R.U32.HI R17, RZ, 0x1, R3 ;  /* 0x00000001ff117819 */ /* 0x000fe40000011603 */
[----:B------:R-:W-:-:S04]  /*2470*/  SEL R14, RZ, 0x1, !P0 ;  /* 0x00000001ff0e7807 */ /* 0x000fc80004000000 */
[----:B------:R-:W-:-:S04]  /*2480*/  LOP3.LUT R14, R14, 0x1, R17, 0xf8, !PT ;  /* 0x000000010e0e7812 */ /* 0x000fc800078ef811 */
[----:B------:R-:W-:-:S04]  /*2490*/  LOP3.LUT R14, R14, R3, RZ, 0xc0, !PT ;  /* 0x000000030e0e7212 */ /* 0x000fc800078ec0ff */
[----:B------:R-:W-:-:S04]  /*24a0*/  IADD3 R17, PT, PT, R17, R14, RZ ;  /* 0x0000000e11117210 */ /* 0x000fc80007ffe0ff */
[----:B------:R-:W-:Y:S01]  /*24b0*/  LOP3.LUT R18, R17, R18, RZ, 0xfc, !PT ;  /* 0x0000001211127212 */ /* 0x000fe200078efcff */
[----:B------:R-:W-:Y:S06]  /*24c0*/  BRA `(.L_x_54) ;  /* 0x0000000000107947 */ /* 0x000fec0003800000 */
.L_x_53:
[----:B------:R-:W-:-:S04]  /*24d0*/  LOP3.LUT R18, R18, 0x80000000, RZ, 0xc0, !PT ;  /* 0x8000000012127812 */ /* 0x000fc800078ec0ff */
[----:B------:R-:W-:Y:S01]  /*24e0*/  LOP3.LUT R18, R18, 0x7f800000, RZ, 0xfc, !PT ;  /* 0x7f80000012127812 */ /* 0x000fe200078efcff */
[----:B------:R-:W-:Y:S06]  /*24f0*/  BRA `(.L_x_54) ;  /* 0x0000000000047947 */ /* 0x000fec0003800000 */
.L_x_52:
[----:B------:R-:W-:-:S07]  /*2500*/  LEA R18, R17, R18, 0x17 ;  /* 0x0000001211127211 */ /* 0x000fce00078eb8ff */
.L_x_54:
[----:B------:R-:W-:Y:S05]  /*2510*/  BSYNC.RECONVERGENT B2 ;  /* 0x0000000000027941 */ /* 0x000fea0003800200 */
.L_x_51:
[----:B------:R-:W-:Y:S05]  /*2520*/  BRA `(.L_x_55) ;  /* 0x0000000000207947 */ /* 0x000fea0003800000 */
.L_x_50:
[----:B------:R-:W-:-:S04]  /*2530*/  LOP3.LUT R3, R14, 0x80000000, R3, 0x48, !PT ;  /* 0x800000000e037812 */ /* 0x000fc800078e4803 */
[----:B------:R-:W-:Y:S01]  /*2540*/  LOP3.LUT R18, R3, 0x7f800000, RZ, 0xfc, !PT ;  /* 0x7f80000003127812 */ /* 0x000fe200078efcff */
[----:B------:R-:W-:Y:S06]  /*2550*/  BRA `(.L_x_55) ;  /* 0x0000000000147947 */ /* 0x000fec0003800000 */
.L_x_49:
[----:B------:R-:W-:Y:S01]  /*2560*/  LOP3.LUT R18, R14, 0x80000000, R3, 0x48, !PT ;  /* 0x800000000e127812 */ /* 0x000fe200078e4803 */
[----:B------:R-:W-:Y:S06]  /*2570*/  BRA `(.L_x_55) ;  /* 0x00000000000c7947 */ /* 0x000fec0003800000 */
.L_x_48:
[----:B------:R-:W0:Y:S01]  /*2580*/  MUFU.RSQ R18, -QNAN ;  /* 0xffc0000000127908 */ /* 0x000e220000001400 */
[----:B------:R-:W-:Y:S05]  /*2590*/  BRA `(.L_x_55) ;  /* 0x0000000000047947 */ /* 0x000fea0003800000 */
.L_x_47:
[----:B------:R-:W-:-:S07]  /*25a0*/  FADD.FTZ R18, R3, R4 ;  /* 0x0000000403127221 */ /* 0x000fce0000010000 */
.L_x_55:
[----:B------:R-:W-:Y:S05]  /*25b0*/  BSYNC.RECONVERGENT B1 ;  /* 0x0000000000017941 */ /* 0x000fea0003800200 */
.L_x_45:
[----:B------:R-:W-:Y:S01]  /*25c0*/  HFMA2 R17, -RZ, RZ, 0, 0 ;  /* 0x00000000ff117431 */ /* 0x000fe200000001ff */
[----:B------:R-:W-:-:S04]  /*25d0*/  MOV R16, R12 ;  /* 0x0000000c00107202 */ /* 0x000fc80000000f00 */
[----:B0-----:R-:W-:Y:S05]  /*25e0*/  RET.REL.NODEC R16 `(_Z25compute_sh_forward_kerneljjPK6float3PKfPf) ;  /* 0xffffffd810847950 */ /* 0x001fea0003c3ffff */
.L_x_56:
        /* <DEDUP_REMOVED lines=9> */
.L_x_60:


//--------------------- .nv.global.init           --------------------------
	.section	.nv.global.init,"aw",@progbits
	.align	4
.nv.global.init:
	.type		SH_C0,@object
	.size		SH_C0,(SH_C1 - SH_C0)
SH_C0:
        /*0000*/ 	.byte	0xbb, 0x6e, 0x90, 0x3e
	.type		SH_C1,@object
	.size		SH_C1,(SH_C2 - SH_C1)
SH_C1:
        /*0004*/ 	.byte	0x1c, 0x2a, 0xfa, 0x3e
	.type		SH_C2,@object
	.size		SH_C2,(SH_C3 - SH_C2)
SH_C2:
        /*0008*/ 	.byte	0xa1, 0xd8, 0x8b, 0x3f, 0xa1, 0xd8, 0x8b, 0xbf, 0x01, 0x7b, 0xa1, 0x3e, 0xa1, 0xd8, 0x8b, 0xbf
        /*0018*/ 	.byte	0xa1, 0xd8, 0x0b, 0x3f
	.type		SH_C3,@object
	.size		SH_C3,(SH_C4 - SH_C3)
SH_C3:
        /*001c*/ 	.byte	0x19, 0x0d, 0x17, 0xbf, 0xc7, 0xff, 0x38, 0x40, 0xe8, 0x01, 0xea, 0xbe, 0xf8, 0x10, 0xbf, 0x3e
        /*002c*/ 	.byte	0xe8, 0x01, 0xea, 0xbe, 0xc7, 0xff, 0xb8, 0x3f, 0x19, 0x0d, 0x17, 0xbf
	.type		SH_C4,@object
	.size		SH_C4,(.L_4 - SH_C4)
SH_C4:
        /*0038*/ 	.byte	0xc5, 0x36, 0x20, 0x40, 0xa5, 0x93, 0xe2, 0xbf, 0x81, 0x38, 0x72, 0x3f, 0xa2, 0x46, 0x2b, 0xbf
        /*0048*/ 	.byte	0x18, 0xa6, 0xd8, 0x3d, 0xa2, 0x46, 0x2b, 0xbf, 0x81, 0x38, 0xf2, 0x3e, 0xa5, 0x93, 0xe2, 0xbf
        /*0058*/ 	.byte	0xc5, 0x36, 0x20, 0x3f
.L_4:


//--------------------- .nv.shared.reserved.0     --------------------------
	.section	.nv.shared.reserved.0,"aw",@nobits
	.weak		__nv_reservedSMEM_offset_0_alias
	.size		__nv_reservedSMEM_offset_0_alias, 0, 64
	.other		__nv_reservedSMEM_offset_0_alias,@"STO_CUDA_RESERVED_SHARED STV_DEFAULT"
__nv_reservedSMEM_offset_0_alias:
	.zero		0
	.zero		64


//--------------------- .nv.constant0._Z26compute_sh_backward_kerneljjPK6float3PKfPf --------------------------
	.section	.nv.constant0._Z26compute_sh_backward_kerneljjPK6float3PKfPf,"a",@progbits
	.sectionflags	@""
	.align	4
.nv.constant0._Z26compute_sh_backward_kerneljjPK6float3PKfPf:
	.zero		928


//--------------------- .nv.constant0._Z25compute_sh_forward_kerneljjPK6float3PKfPf --------------------------
	.section	.nv.constant0._Z25compute_sh_forward_kerneljjPK6float3PKfPf,"a",@progbits
	.sectionflags	@""
	.align	4
.nv.constant0._Z25compute_sh_forward_kerneljjPK6float3PKfPf:
	.zero		928


//--------------------- SYMBOLS --------------------------

	.type		.nv.reservedSmem.offset0,@object
	.size		.nv.reservedSmem.offset0,0x4
